	.target	sm_90a

	.elftype	@"ET_EXEC"


//--------------------- .note.nv.tkinfo           --------------------------
	.section	.note.nv.tkinfo,"",@"SHT_NOTE"
	.sectionflags	@"SHF_NOTE_NV_TKINFO"
	.tkinfo
        /*0018*/ 	.word	0x00000002
        /*0030*/ 	.string	""
        /*0030*/ 	.string	"ptxas"
        /*0030*/ 	.string	"Cuda compilation tools, release 13.0, V13.0.88"
        /*0030*/ 	.string	"Build cuda_13.0.r13.0/compiler.36424714_0"
        /*0030*/ 	.string	"-arch sm_90a -m 64 "



//--------------------- .note.nv.cuinfo           --------------------------
	.section	.note.nv.cuinfo,"",@"SHT_NOTE"
	.sectionflags	@"SHF_NOTE_NV_CUINFO"
        /*0018*/ 	.short	0x0002
        /*001a*/ 	.short	0x005a
        /*001c*/ 	.short	0x0082
	.zero		2


//--------------------- .nv.info                  --------------------------
	.section	.nv.info,"",@"SHT_CUDA_INFO"
	.align	4


	//----- nvinfo : EIATTR_REGCOUNT
	.align		4
        /*0000*/ 	.byte	0x04, 0x2f
        /*0002*/ 	.short	(.L_15 - .L_14)
	.align		4
.L_14:
        /*0004*/ 	.word	index@(_ZN7cutlass13device_kernelINS_4gemm6kernel13GemmUniversalIN4cute5tupleIJiiiiEEENS1_10collective13CollectiveMmaINS1_34MainloopSm90TmaGmmaWarpSpecializedILi3ENS5_IJNS4_1CILi1EEESB_SB_EEENS1_35KernelTmaWarpSpecializedCooperativeEEENS5_IJNSA_ILi256EEENSA_ILi8EEENSA_ILi128EEEEEENS_10bfloat16_tENS5_IJlSB_lEEESJ_SK_NS4_8TiledMMAINS4_8MMA_AtomIJNS4_4SM904GMMA26MMA_64x8x16_F32BF16BF16_SSILNSO_5MajorE0ELSQ_0ELNSO_7ScaleInE1ELSR_1EEEEEENS4_6LayoutINS5_IJNSA_ILi2EEESB_SB_EEENS5_IJSB_NSA_ILi0EEESX_EEEEENS5_IJNS4_10UnderscoreES10_S10_EEEEENS4_13SM90_TMA_LOADENS4_14ComposedLayoutINS4_7SwizzleILi3ELi4ELi3EEENS4_18smem_ptr_flag_bitsILi16EEENSU_INS5_IJSG_NSA_ILi64EEEEEENS5_IJS19_SB_EEEEEEEvNS4_8identityES13_S1D_vS1E_EENS_8epilogue10collective6detail29Sm90TmaWarpSpecializedAdapterINS1H_15DefaultEpilogueISJ_SK_SK_NS1G_6thread17LinearCombinationISJ_Li1EffLNS1L_9ScaleType4KindE0ELNS_15FloatRoundStyleE2ESJ_EENS1_15EpilogueDefaultEEEEEvvEEEEvNT_6ParamsE)
        /*0008*/ 	.word	0x000000a8


	//----- nvinfo : EIATTR_FRAME_SIZE
	.align		4
.L_15:
        /*000c*/ 	.byte	0x04, 0x11
        /*000e*/ 	.short	(.L_17 - .L_16)
	.align		4
.L_16:
        /*0010*/ 	.word	index@(_ZN7cutlass13device_kernelINS_4gemm6kernel13GemmUniversalIN4cute5tupleIJiiiiEEENS1_10collective13CollectiveMmaINS1_34MainloopSm90TmaGmmaWarpSpecializedILi3ENS5_IJNS4_1CILi1EEESB_SB_EEENS1_35KernelTmaWarpSpecializedCooperativeEEENS5_IJNSA_ILi256EEENSA_ILi8EEENSA_ILi128EEEEEENS_10bfloat16_tENS5_IJlSB_lEEESJ_SK_NS4_8TiledMMAINS4_8MMA_AtomIJNS4_4SM904GMMA26MMA_64x8x16_F32BF16BF16_SSILNSO_5MajorE0ELSQ_0ELNSO_7ScaleInE1ELSR_1EEEEEENS4_6LayoutINS5_IJNSA_ILi2EEESB_SB_EEENS5_IJSB_NSA_ILi0EEESX_EEEEENS5_IJNS4_10UnderscoreES10_S10_EEEEENS4_13SM90_TMA_LOADENS4_14ComposedLayoutINS4_7SwizzleILi3ELi4ELi3EEENS4_18smem_ptr_flag_bitsILi16EEENSU_INS5_IJSG_NSA_ILi64EEEEEENS5_IJS19_SB_EEEEEEEvNS4_8identityES13_S1D_vS1E_EENS_8epilogue10collective6detail29Sm90TmaWarpSpecializedAdapterINS1H_15DefaultEpilogueISJ_SK_SK_NS1G_6thread17LinearCombinationISJ_Li1EffLNS1L_9ScaleType4KindE0ELNS_15FloatRoundStyleE2ESJ_EENS1_15EpilogueDefaultEEEEEvvEEEEvNT_6ParamsE)
        /*0014*/ 	.word	0x00000000


	//----- nvinfo : EIATTR_MIN_STACK_SIZE
	.align		4
.L_17:
        /*0018*/ 	.byte	0x04, 0x12
        /*001a*/ 	.short	(.L_19 - .L_18)
	.align		4
.L_18:
        /*001c*/ 	.word	index@(_ZN7cutlass13device_kernelINS_4gemm6kernel13GemmUniversalIN4cute5tupleIJiiiiEEENS1_10collective13CollectiveMmaINS1_34MainloopSm90TmaGmmaWarpSpecializedILi3ENS5_IJNS4_1CILi1EEESB_SB_EEENS1_35KernelTmaWarpSpecializedCooperativeEEENS5_IJNSA_ILi256EEENSA_ILi8EEENSA_ILi128EEEEEENS_10bfloat16_tENS5_IJlSB_lEEESJ_SK_NS4_8TiledMMAINS4_8MMA_AtomIJNS4_4SM904GMMA26MMA_64x8x16_F32BF16BF16_SSILNSO_5MajorE0ELSQ_0ELNSO_7ScaleInE1ELSR_1EEEEEENS4_6LayoutINS5_IJNSA_ILi2EEESB_SB_EEENS5_IJSB_NSA_ILi0EEESX_EEEEENS5_IJNS4_10UnderscoreES10_S10_EEEEENS4_13SM90_TMA_LOADENS4_14ComposedLayoutINS4_7SwizzleILi3ELi4ELi3EEENS4_18smem_ptr_flag_bitsILi16EEENSU_INS5_IJSG_NSA_ILi64EEEEEENS5_IJS19_SB_EEEEEEEvNS4_8identityES13_S1D_vS1E_EENS_8epilogue10collective6detail29Sm90TmaWarpSpecializedAdapterINS1H_15DefaultEpilogueISJ_SK_SK_NS1G_6thread17LinearCombinationISJ_Li1EffLNS1L_9ScaleType4KindE0ELNS_15FloatRoundStyleE2ESJ_EENS1_15EpilogueDefaultEEEEEvvEEEEvNT_6ParamsE)
        /*0020*/ 	.word	0x00000000
.L_19:


//--------------------- .nv.compat                --------------------------
	.section	.nv.compat,"",@"SHT_CUDA_COMPAT_INFO"
	.align	4
        /*0000*/ 	.byte	0x02, 0x09, 0x01, 0x00, 0x02, 0x02, 0x04, 0x00, 0x02, 0x05, 0x05, 0x00, 0x03, 0x07, 0x01, 0x01
        /*0010*/ 	.byte	0x02, 0x03, 0x01, 0x00, 0x02, 0x06, 0x01, 0x00, 0x04, 0x0b, 0x08, 0x00, 0x00, 0x00, 0x00, 0x00
        /*0020*/ 	.byte	0x00, 0x00, 0x00, 0x00


//--------------------- .nv.info._ZN7cutlass13device_kernelINS_4gemm6kernel13GemmUniversalIN4cute5tupleIJiiiiEEENS1_10collective13CollectiveMmaINS1_34MainloopSm90TmaGmmaWarpSpecializedILi3ENS5_IJNS4_1CILi1EEESB_SB_EEENS1_35KernelTmaWarpSpecializedCooperativeEEENS5_IJNSA_ILi256EEENSA_ILi8EEENSA_ILi128EEEEEENS_10bfloat16_tENS5_IJlSB_lEEESJ_SK_NS4_8TiledMMAINS4_8MMA_AtomIJNS4_4SM904GMMA26MMA_64x8x16_F32BF16BF16_SSILNSO_5MajorE0ELSQ_0ELNSO_7ScaleInE1ELSR_1EEEEEENS4_6LayoutINS5_IJNSA_ILi2EEESB_SB_EEENS5_IJSB_NSA_ILi0EEESX_EEEEENS5_IJNS4_10UnderscoreES10_S10_EEEEENS4_13SM90_TMA_LOADENS4_14ComposedLayoutINS4_7SwizzleILi3ELi4ELi3EEENS4_18smem_ptr_flag_bitsILi16EEENSU_INS5_IJSG_NSA_ILi64EEEEEENS5_IJS19_SB_EEEEEEEvNS4_8identityES13_S1D_vS1E_EENS_8epilogue10collective6detail29Sm90TmaWarpSpecializedAdapterINS1H_15DefaultEpilogueISJ_SK_SK_NS1G_6thread17LinearCombinationISJ_Li1EffLNS1L_9ScaleType4KindE0ELNS_15FloatRoundStyleE2ESJ_EENS1_15EpilogueDefaultEEEEEvvEEEEvNT_6ParamsE --------------------------
	.section	.nv.info._ZN7cutlass13device_kernelINS_4gemm6kernel13GemmUniversalIN4cute5tupleIJiiiiEEENS1_10collective13CollectiveMmaINS1_34MainloopSm90TmaGmmaWarpSpecializedILi3ENS5_IJNS4_1CILi1EEESB_SB_EEENS1_35KernelTmaWarpSpecializedCooperativeEEENS5_IJNSA_ILi256EEENSA_ILi8EEENSA_ILi128EEEEEENS_10bfloat16_tENS5_IJlSB_lEEESJ_SK_NS4_8TiledMMAINS4_8MMA_AtomIJNS4_4SM904GMMA26MMA_64x8x16_F32BF16BF16_SSILNSO_5MajorE0ELSQ_0ELNSO_7ScaleInE1ELSR_1EEEEEENS4_6LayoutINS5_IJNSA_ILi2EEESB_SB_EEENS5_IJSB_NSA_ILi0EEESX_EEEEENS5_IJNS4_10UnderscoreES10_S10_EEEEENS4_13SM90_TMA_LOADENS4_14ComposedLayoutINS4_7SwizzleILi3ELi4ELi3EEENS4_18smem_ptr_flag_bitsILi16EEENSU_INS5_IJSG_NSA_ILi64EEEEEENS5_IJS19_SB_EEEEEEEvNS4_8identityES13_S1D_vS1E_EENS_8epilogue10collective6detail29Sm90TmaWarpSpecializedAdapterINS1H_15DefaultEpilogueISJ_SK_SK_NS1G_6thread17LinearCombinationISJ_Li1EffLNS1L_9ScaleType4KindE0ELNS_15FloatRoundStyleE2ESJ_EENS1_15EpilogueDefaultEEEEEvvEEEEvNT_6ParamsE,"",@"SHT_CUDA_INFO"
	.sectionflags	@""
	.align	4


	//----- nvinfo : EIATTR_CUDA_API_VERSION
	.align		4
        /*0000*/ 	.byte	0x04, 0x37
        /*0002*/ 	.short	(.L_21 - .L_20)
.L_20:
        /*0004*/ 	.word	0x00000082


	//----- nvinfo : EIATTR_KPARAM_INFO
	.align		4
.L_21:
        /*0008*/ 	.byte	0x04, 0x17
        /*000a*/ 	.short	(.L_23 - .L_22)
.L_22:
        /*000c*/ 	.word	0x00000000
        /*0010*/ 	.short	0x0000
        /*0012*/ 	.short	0x0070
        /*0014*/ 	.byte	0x00, 0xf0, 0x01, 0x10


	//----- nvinfo : EIATTR_SPARSE_MMA_MASK
	.align		4
.L_23:
        /*0018*/ 	.byte	0x03, 0x50
        /*001a*/ 	.short	0x0000


	//----- nvinfo : EIATTR_MAXREG_COUNT
	.align		4
        /*001c*/ 	.byte	0x03, 0x1b
        /*001e*/ 	.short	0x00a8


	//----- nvinfo : EIATTR_NUM_BARRIERS
	.align		4
        /*0020*/ 	.byte	0x02, 0x4c
        /*0022*/ 	.byte	0x01
	.zero		1


	//----- nvinfo : EIATTR_EXTERNS
	.align		4
        /*0024*/ 	.byte	0x04, 0x0f
        /*0026*/ 	.short	(.L_25 - .L_24)


	//   ....[0]....
	.align		4
.L_24:
        /*0028*/ 	.word	index@(__assertfail)


	//----- nvinfo : EIATTR_MERCURY_ISA_VERSION
	.align		4
.L_25:
        /*002c*/ 	.byte	0x03, 0x5f
        /*002e*/ 	.short	0x0101


	//----- nvinfo : EIATTR_INT_WARP_WIDE_INSTR_OFFSETS
	.align		4
        /*0030*/ 	.byte	0x04, 0x31
        /*0032*/ 	.short	(.L_27 - .L_26)


	//   ....[0]....
.L_26:
        /*0034*/ 	.word	0x00000390


	//   ....[1]....
        /*0038*/ 	.word	0x000003c0


	//   ....[2]....
        /*003c*/ 	.word	0x000004a0


	//----- nvinfo : EIATTR_COOP_GROUP_MASK_REGIDS
	.align		4
.L_27:
        /*0040*/ 	.byte	0x04, 0x29
        /*0042*/ 	.short	(.L_29 - .L_28)


	//   ....[0]....
.L_28:
        /*0044*/ 	.word	0xffffffff


	//   ....[1]....
        /*0048*/ 	.word	0xffffffff


	//   ....[2]....
        /*004c*/ 	.word	0xffffffff


	//   ....[3]....
        /*0050*/ 	.word	0xffffffff


	//   ....[4]....
        /*0054*/ 	.word	0xffffffff


	//----- nvinfo : EIATTR_COOP_GROUP_INSTR_OFFSETS
	.align		4
.L_29:
        /*0058*/ 	.byte	0x04, 0x28
        /*005a*/ 	.short	(.L_31 - .L_30)


	//   ....[0]....
.L_30:
        /*005c*/ 	.word	0x00000060


	//   ....[1]....
        /*0060*/ 	.word	0x00000070


	//   ....[2]....
        /*0064*/ 	.word	0x00000130


	//   ....[3]....
        /*0068*/ 	.word	0x000002a0


	//   ....[4]....
        /*006c*/ 	.word	0x00000f60


	//----- nvinfo : EIATTR_REG_RECONFIG
	.align		4
.L_31:
        /*0070*/ 	.byte	0x01, 0x54
	.zero		2


	//----- nvinfo : EIATTR_SYSCALL_OFFSETS
	.align		4
        /*0074*/ 	.byte	0x04, 0x46
        /*0076*/ 	.short	(.L_33 - .L_32)


	//   ....[0]....
.L_32:
        /*0078*/ 	.word	0x00001120


	//----- nvinfo : EIATTR_MBARRIER_INSTR_OFFSETS
	.align		4
.L_33:
        /*007c*/ 	.byte	0x04, 0x39
        /*007e*/ 	.short	(.L_35 - .L_34)


	//   ....[0]....
.L_34:
        /*0080*/ 	.word	0x00000230
        /*0084*/ 	.word	0x000000ff
        /*0088*/ 	.word	0x00000000
        /*008c*/ 	.short	0x0100
        /*008e*/ 	.byte	0x08
	.zero		1


	//   ....[1]....
        /*0090*/ 	.word	0x00000240
        /*0094*/ 	.word	0x000000ff
        /*0098*/ 	.word	0x00000018
        /*009c*/ 	.short	0x0100
        /*009e*/ 	.byte	0x08
	.zero		1


	//   ....[2]....
        /*00a0*/ 	.word	0x00000250
        /*00a4*/ 	.word	0x000000ff
        /*00a8*/ 	.word	0x00000008
        /*00ac*/ 	.short	0x0100
        /*00ae*/ 	.byte	0x08
	.zero		1


	//   ....[3]....
        /*00b0*/ 	.word	0x00000260
        /*00b4*/ 	.word	0x000000ff
        /*00b8*/ 	.word	0x00000020
        /*00bc*/ 	.short	0x0100
        /*00be*/ 	.byte	0x08
	.zero		1


	//   ....[4]....
        /*00c0*/ 	.word	0x00000270
        /*00c4*/ 	.word	0x000000ff
        /*00c8*/ 	.word	0x00000010
        /*00cc*/ 	.short	0x0100
        /*00ce*/ 	.byte	0x08
	.zero		1


	//   ....[5]....
        /*00d0*/ 	.word	0x00000280
        /*00d4*/ 	.word	0x000000ff
        /*00d8*/ 	.word	0x00000028
        /*00dc*/ 	.short	0x0100
        /*00de*/ 	.byte	0x08
	.zero		1


	//   ....[6]....
        /*00e0*/ 	.word	0x00000510
        /*00e4*/ 	.word	0x000000ff
        /*00e8*/ 	.word	0x00000040
        /*00ec*/ 	.short	0x0100
        /*00ee*/ 	.byte	0x06
	.zero		1


	//   ....[7]....
        /*00f0*/ 	.word	0x00000570
        /*00f4*/ 	.word	0x000000ff
        /*00f8*/ 	.word	0x00000048
        /*00fc*/ 	.short	0x0100
        /*00fe*/ 	.byte	0x06
	.zero		1


	//   ....[8]....
        /*0100*/ 	.word	0x000011a0
        /*0104*/ 	.word	0x00000003
        /*0108*/ 	.word	0x00000000
        /*010c*/ 	.short	0x010a
        /*010e*/ 	.byte	0x3f
	.zero		1


	//   ....[9]....
        /*0110*/ 	.word	0x000011e0
        /*0114*/ 	.word	0x00000003
        /*0118*/ 	.word	0x00000000
        /*011c*/ 	.short	0x010a
        /*011e*/ 	.byte	0x3f
	.zero		1


	//   ....[10]....
        /*0120*/ 	.word	0x00001a50
        /*0124*/ 	.word	0x000000ff
        /*0128*/ 	.word	0x00000000
        /*012c*/ 	.short	0x010a
        /*012e*/ 	.byte	0x09
	.zero		1


	//   ....[11]....
        /*0130*/ 	.word	0x00001a90
        /*0134*/ 	.word	0x000000ff
        /*0138*/ 	.word	0x00000000
        /*013c*/ 	.short	0x010a
        /*013e*/ 	.byte	0x09
	.zero		1


	//   ....[12]....
        /*0140*/ 	.word	0x000021b0
        /*0144*/ 	.word	0x000000ff
        /*0148*/ 	.word	0x00000000
        /*014c*/ 	.short	0x0101
        /*014e*/ 	.byte	0x08
	.zero		1


	//   ....[13]....
        /*0150*/ 	.word	0x000023b0
        /*0154*/ 	.word	0x000000ff
        /*0158*/ 	.word	0x00000000
        /*015c*/ 	.short	0x0101
        /*015e*/ 	.byte	0x06
	.zero		1


	//   ....[14]....
        /*0160*/ 	.word	0x000043d0
        /*0164*/ 	.word	0x0000000d
        /*0168*/ 	.word	0x00000018
        /*016c*/ 	.short	0x010a
        /*016e*/ 	.byte	0x3f
	.zero		1


	//   ....[15]....
        /*0170*/ 	.word	0x00004870
        /*0174*/ 	.word	0x00000002
        /*0178*/ 	.word	0x00000048
        /*017c*/ 	.short	0x0101
        /*017e*/ 	.byte	0x3f
	.zero		1


	//   ....[16]....
        /*0180*/ 	.word	0x00005020
        /*0184*/ 	.word	0x00000007
        /*0188*/ 	.word	0x00000000
        /*018c*/ 	.short	0x010a
        /*018e*/ 	.byte	0x3f
	.zero		1


	//   ....[17]....
        /*0190*/ 	.word	0x000050a0
        /*0194*/ 	.word	0x00000009
        /*0198*/ 	.word	0x00000000
        /*019c*/ 	.short	0x010a
        /*019e*/ 	.byte	0x3f
	.zero		1


	//   ....[18]....
        /*01a0*/ 	.word	0x00005130
        /*01a4*/ 	.word	0x00000003
        /*01a8*/ 	.word	0x00000000
        /*01ac*/ 	.short	0x010a
        /*01ae*/ 	.byte	0x3f
	.zero		1


	//   ....[19]....
        /*01b0*/ 	.word	0x00005190
        /*01b4*/ 	.word	0x00000003
        /*01b8*/ 	.word	0x00000000
        /*01bc*/ 	.short	0x010a
        /*01be*/ 	.byte	0x3f
	.zero		1


	//   ....[20]....
        /*01c0*/ 	.word	0x000051f0
        /*01c4*/ 	.word	0x00000003
        /*01c8*/ 	.word	0x00000000
        /*01cc*/ 	.short	0x010a
        /*01ce*/ 	.byte	0x3f
	.zero		1


	//   ....[21]....
        /*01d0*/ 	.word	0x000052c0
        /*01d4*/ 	.word	0x0000000d
        /*01d8*/ 	.word	0x00000018
        /*01dc*/ 	.short	0x010a
        /*01de*/ 	.byte	0x3f
	.zero		1


	//   ....[22]....
        /*01e0*/ 	.word	0x00005390
        /*01e4*/ 	.word	0x00000007
        /*01e8*/ 	.word	0x00000000
        /*01ec*/ 	.short	0x010a
        /*01ee*/ 	.byte	0x3f
	.zero		1


	//   ....[23]....
        /*01f0*/ 	.word	0x000053e0
        /*01f4*/ 	.word	0x00000009
        /*01f8*/ 	.word	0x00000000
        /*01fc*/ 	.short	0x010a
        /*01fe*/ 	.byte	0x3f
	.zero		1


	//----- nvinfo : EIATTR_NUM_MBARRIERS
	.align		4
.L_35:
        /*0200*/ 	.byte	0x03, 0x38
        /*0202*/ 	.short	0x0008


	//----- nvinfo : EIATTR_EXIT_INSTR_OFFSETS
	.align		4
        /*0204*/ 	.byte	0x04, 0x1c
        /*0206*/ 	.short	(.L_37 - .L_36)


	//   ....[0]....
.L_36:
        /*0208*/ 	.word	0x000005c0


	//   ....[1]....
        /*020c*/ 	.word	0x00000e90


	//   ....[2]....
        /*0210*/ 	.word	0x00003b40


	//   ....[3]....
        /*0214*/ 	.word	0x00004170


	//   ....[4]....
        /*0218*/ 	.word	0x00005180


	//----- nvinfo : EIATTR_MAX_THREADS
	.align		4
.L_37:
        /*021c*/ 	.byte	0x04, 0x05
        /*021e*/ 	.short	(.L_39 - .L_38)
.L_38:
        /*0220*/ 	.word	0x00000180
        /*0224*/ 	.word	0x00000001
        /*0228*/ 	.word	0x00000001


	//----- nvinfo : EIATTR_CRS_STACK_SIZE
	.align		4
.L_39:
        /*022c*/ 	.byte	0x04, 0x1e
        /*022e*/ 	.short	(.L_41 - .L_40)
.L_40:
        /*0230*/ 	.word	0x00000000


	//----- nvinfo : EIATTR_CBANK_PARAM_SIZE
	.align		4
.L_41:
        /*0234*/ 	.byte	0x03, 0x19
        /*0236*/ 	.short	0x0470


	//----- nvinfo : EIATTR_PARAM_CBANK
	.align		4
        /*0238*/ 	.byte	0x04, 0x0a
        /*023a*/ 	.short	(.L_43 - .L_42)
	.align		4
.L_42:
        /*023c*/ 	.word	index@(.nv.constant0._ZN7cutlass13device_kernelINS_4gemm6kernel13GemmUniversalIN4cute5tupleIJiiiiEEENS1_10collective13CollectiveMmaINS1_34MainloopSm90TmaGmmaWarpSpecializedILi3ENS5_IJNS4_1CILi1EEESB_SB_EEENS1_35KernelTmaWarpSpecializedCooperativeEEENS5_IJNSA_ILi256EEENSA_ILi8EEENSA_ILi128EEEEEENS_10bfloat16_tENS5_IJlSB_lEEESJ_SK_NS4_8TiledMMAINS4_8MMA_AtomIJNS4_4SM904GMMA26MMA_64x8x16_F32BF16BF16_SSILNSO_5MajorE0ELSQ_0ELNSO_7ScaleInE1ELSR_1EEEEEENS4_6LayoutINS5_IJNSA_ILi2EEESB_SB_EEENS5_IJSB_NSA_ILi0EEESX_EEEEENS5_IJNS4_10UnderscoreES10_S10_EEEEENS4_13SM90_TMA_LOADENS4_14ComposedLayoutINS4_7SwizzleILi3ELi4ELi3EEENS4_18smem_ptr_flag_bitsILi16EEENSU_INS5_IJSG_NSA_ILi64EEEEEENS5_IJS19_SB_EEEEEEEvNS4_8identityES13_S1D_vS1E_EENS_8epilogue10collective6detail29Sm90TmaWarpSpecializedAdapterINS1H_15DefaultEpilogueISJ_SK_SK_NS1G_6thread17LinearCombinationISJ_Li1EffLNS1L_9ScaleType4KindE0ELNS_15FloatRoundStyleE2ESJ_EENS1_15EpilogueDefaultEEEEEvvEEEEvNT_6ParamsE)
        /*0240*/ 	.short	0x0210
        /*0242*/ 	.short	0x0470


	//----- nvinfo : EIATTR_SW_WAR
	.align		4
.L_43:
        /*0244*/ 	.byte	0x04, 0x36
        /*0246*/ 	.short	(.L_45 - .L_44)
.L_44:
        /*0248*/ 	.word	0x00000008
.L_45:


//--------------------- .nv.callgraph             --------------------------
	.section	.nv.callgraph,"",@"SHT_CUDA_CALLGRAPH"
	.align	4
	.sectionentsize	8
	.align		4
        /*0000*/ 	.word	0x00000000
	.align		4
        /*0004*/ 	.word	0xffffffff
	.align		4
        /*0008*/ 	.word	index@(_ZN7cutlass13device_kernelINS_4gemm6kernel13GemmUniversalIN4cute5tupleIJiiiiEEENS1_10collective13CollectiveMmaINS1_34MainloopSm90TmaGmmaWarpSpecializedILi3ENS5_IJNS4_1CILi1EEESB_SB_EEENS1_35KernelTmaWarpSpecializedCooperativeEEENS5_IJNSA_ILi256EEENSA_ILi8EEENSA_ILi128EEEEEENS_10bfloat16_tENS5_IJlSB_lEEESJ_SK_NS4_8TiledMMAINS4_8MMA_AtomIJNS4_4SM904GMMA26MMA_64x8x16_F32BF16BF16_SSILNSO_5MajorE0ELSQ_0ELNSO_7ScaleInE1ELSR_1EEEEEENS4_6LayoutINS5_IJNSA_ILi2EEESB_SB_EEENS5_IJSB_NSA_ILi0EEESX_EEEEENS5_IJNS4_10UnderscoreES10_S10_EEEEENS4_13SM90_TMA_LOADENS4_14ComposedLayoutINS4_7SwizzleILi3ELi4ELi3EEENS4_18smem_ptr_flag_bitsILi16EEENSU_INS5_IJSG_NSA_ILi64EEEEEENS5_IJS19_SB_EEEEEEEvNS4_8identityES13_S1D_vS1E_EENS_8epilogue10collective6detail29Sm90TmaWarpSpecializedAdapterINS1H_15DefaultEpilogueISJ_SK_SK_NS1G_6thread17LinearCombinationISJ_Li1EffLNS1L_9ScaleType4KindE0ELNS_15FloatRoundStyleE2ESJ_EENS1_15EpilogueDefaultEEEEEvvEEEEvNT_6ParamsE)
	.align		4
        /*000c*/ 	.word	index@(__assertfail)
	.align		4
        /*0010*/ 	.word	0x00000000
	.align		4
        /*0014*/ 	.word	0xfffffffe
	.align		4
        /*0018*/ 	.word	0x00000000
	.align		4
        /*001c*/ 	.word	0xfffffffd
	.align		4
        /*0020*/ 	.word	0x00000000
	.align		4
        /*0024*/ 	.word	0xfffffffc


//--------------------- .nv.constant4             --------------------------
	.section	.nv.constant4,"a",@progbits
	.align	8
	.align		8
.nv.constant4:
        /*0000*/ 	.dword	__assertfail
	.align		8
        /*0008*/ 	.dword	__unnamed_1
	.align		8
        /*0010*/ 	.dword	_ZN39_INTERNAL_4b72be25_4_k_cu_f534e70a_99634cuda3std3__45__cpo5beginE
	.align		8
        /*0018*/ 	.dword	_ZN39_INTERNAL_4b72be25_4_k_cu_f534e70a_99634cuda3std3__45__cpo3endE
	.align		8
        /*0020*/ 	.dword	_ZN39_INTERNAL_4b72be25_4_k_cu_f534e70a_99634cuda3std3__45__cpo6cbeginE
	.align		8
        /*0028*/ 	.dword	_ZN39_INTERNAL_4b72be25_4_k_cu_f534e70a_99634cuda3std3__45__cpo4cendE
	.align		8
        /*0030*/ 	.dword	_ZN39_INTERNAL_4b72be25_4_k_cu_f534e70a_99634cuda3std3__441_GLOBAL__N__4b72be25_4_k_cu_f534e70a_99636ignoreE
	.align		8
        /*0038*/ 	.dword	_ZN39_INTERNAL_4b72be25_4_k_cu_f534e70a_99634cuda3std3__419piecewise_constructE
	.align		8
        /*0040*/ 	.dword	_ZN39_INTERNAL_4b72be25_4_k_cu_f534e70a_99634cuda3std3__48in_placeE
	.align		8
        /*0048*/ 	.dword	_ZN39_INTERNAL_4b72be25_4_k_cu_f534e70a_99634cuda3std6ranges3__45__cpo4swapE
	.align		8
        /*0050*/ 	.dword	_ZN39_INTERNAL_4b72be25_4_k_cu_f534e70a_99634cuda3std6ranges3__45__cpo9iter_moveE
	.align		8
        /*0058*/ 	.dword	_ZN39_INTERNAL_4b72be25_4_k_cu_f534e70a_99634cute7productE
	.align		8
        /*0060*/ 	.dword	_ZN39_INTERNAL_4b72be25_4_k_cu_f534e70a_99634cute1_E
	.align		8
        /*0068*/ 	.dword	$str$22
	.align		8
        /*0070*/ 	.dword	$str$23


//--------------------- .text._ZN7cutlass13device_kernelINS_4gemm6kernel13GemmUniversalIN4cute5tupleIJiiiiEEENS1_10collective13CollectiveMmaINS1_34MainloopSm90TmaGmmaWarpSpecializedILi3ENS5_IJNS4_1CILi1EEESB_SB_EEENS1_35KernelTmaWarpSpecializedCooperativeEEENS5_IJNSA_ILi256EEENSA_ILi8EEENSA_ILi128EEEEEENS_10bfloat16_tENS5_IJlSB_lEEESJ_SK_NS4_8TiledMMAINS4_8MMA_AtomIJNS4_4SM904GMMA26MMA_64x8x16_F32BF16BF16_SSILNSO_5MajorE0ELSQ_0ELNSO_7ScaleInE1ELSR_1EEEEEENS4_6LayoutINS5_IJNSA_ILi2EEESB_SB_EEENS5_IJSB_NSA_ILi0EEESX_EEEEENS5_IJNS4_10UnderscoreES10_S10_EEEEENS4_13SM90_TMA_LOADENS4_14ComposedLayoutINS4_7SwizzleILi3ELi4ELi3EEENS4_18smem_ptr_flag_bitsILi16EEENSU_INS5_IJSG_NSA_ILi64EEEEEENS5_IJS19_SB_EEEEEEEvNS4_8identityES13_S1D_vS1E_EENS_8epilogue10collective6detail29Sm90TmaWarpSpecializedAdapterINS1H_15DefaultEpilogueISJ_SK_SK_NS1G_6thread17LinearCombinationISJ_Li1EffLNS1L_9ScaleType4KindE0ELNS_15FloatRoundStyleE2ESJ_EENS1_15EpilogueDefaultEEEEEvvEEEEvNT_6ParamsE --------------------------
	.section	.text._ZN7cutlass13device_kernelINS_4gemm6kernel13GemmUniversalIN4cute5tupleIJiiiiEEENS1_10collective13CollectiveMmaINS1_34MainloopSm90TmaGmmaWarpSpecializedILi3ENS5_IJNS4_1CILi1EEESB_SB_EEENS1_35KernelTmaWarpSpecializedCooperativeEEENS5_IJNSA_ILi256EEENSA_ILi8EEENSA_ILi128EEEEEENS_10bfloat16_tENS5_IJlSB_lEEESJ_SK_NS4_8TiledMMAINS4_8MMA_AtomIJNS4_4SM904GMMA26MMA_64x8x16_F32BF16BF16_SSILNSO_5MajorE0ELSQ_0ELNSO_7ScaleInE1ELSR_1EEEEEENS4_6LayoutINS5_IJNSA_ILi2EEESB_SB_EEENS5_IJSB_NSA_ILi0EEESX_EEEEENS5_IJNS4_10UnderscoreES10_S10_EEEEENS4_13SM90_TMA_LOADENS4_14ComposedLayoutINS4_7SwizzleILi3ELi4ELi3EEENS4_18smem_ptr_flag_bitsILi16EEENSU_INS5_IJSG_NSA_ILi64EEEEEENS5_IJS19_SB_EEEEEEEvNS4_8identityES13_S1D_vS1E_EENS_8epilogue10collective6detail29Sm90TmaWarpSpecializedAdapterINS1H_15DefaultEpilogueISJ_SK_SK_NS1G_6thread17LinearCombinationISJ_Li1EffLNS1L_9ScaleType4KindE0ELNS_15FloatRoundStyleE2ESJ_EENS1_15EpilogueDefaultEEEEEvvEEEEvNT_6ParamsE,"ax",@progbits
	.align	128
.text._ZN7cutlass13device_kernelINS_4gemm6kernel13GemmUniversalIN4cute5tupleIJiiiiEEENS1_10collective13CollectiveMmaINS1_34MainloopSm90TmaGmmaWarpSpecializedILi3ENS5_IJNS4_1CILi1EEESB_SB_EEENS1_35KernelTmaWarpSpecializedCooperativeEEENS5_IJNSA_ILi256EEENSA_ILi8EEENSA_ILi128EEEEEENS_10bfloat16_tENS5_IJlSB_lEEESJ_SK_NS4_8TiledMMAINS4_8MMA_AtomIJNS4_4SM904GMMA26MMA_64x8x16_F32BF16BF16_SSILNSO_5MajorE0ELSQ_0ELNSO_7ScaleInE1ELSR_1EEEEEENS4_6LayoutINS5_IJNSA_ILi2EEESB_SB_EEENS5_IJSB_NSA_ILi0EEESX_EEEEENS5_IJNS4_10UnderscoreES10_S10_EEEEENS4_13SM90_TMA_LOADENS4_14ComposedLayoutINS4_7SwizzleILi3ELi4ELi3EEENS4_18smem_ptr_flag_bitsILi16EEENSU_INS5_IJSG_NSA_ILi64EEEEEENS5_IJS19_SB_EEEEEEEvNS4_8identityES13_S1D_vS1E_EENS_8epilogue10collective6detail29Sm90TmaWarpSpecializedAdapterINS1H_15DefaultEpilogueISJ_SK_SK_NS1G_6thread17LinearCombinationISJ_Li1EffLNS1L_9ScaleType4KindE0ELNS_15FloatRoundStyleE2ESJ_EENS1_15EpilogueDefaultEEEEEvvEEEEvNT_6ParamsE:
        .type           _ZN7cutlass13device_kernelINS_4gemm6kernel13GemmUniversalIN4cute5tupleIJiiiiEEENS1_10collective13CollectiveMmaINS1_34MainloopSm90TmaGmmaWarpSpecializedILi3ENS5_IJNS4_1CILi1EEESB_SB_EEENS1_35KernelTmaWarpSpecializedCooperativeEEENS5_IJNSA_ILi256EEENSA_ILi8EEENSA_ILi128EEEEEENS_10bfloat16_tENS5_IJlSB_lEEESJ_SK_NS4_8TiledMMAINS4_8MMA_AtomIJNS4_4SM904GMMA26MMA_64x8x16_F32BF16BF16_SSILNSO_5MajorE0ELSQ_0ELNSO_7ScaleInE1ELSR_1EEEEEENS4_6LayoutINS5_IJNSA_ILi2EEESB_SB_EEENS5_IJSB_NSA_ILi0EEESX_EEEEENS5_IJNS4_10UnderscoreES10_S10_EEEEENS4_13SM90_TMA_LOADENS4_14ComposedLayoutINS4_7SwizzleILi3ELi4ELi3EEENS4_18smem_ptr_flag_bitsILi16EEENSU_INS5_IJSG_NSA_ILi64EEEEEENS5_IJS19_SB_EEEEEEEvNS4_8identityES13_S1D_vS1E_EENS_8epilogue10collective6detail29Sm90TmaWarpSpecializedAdapterINS1H_15DefaultEpilogueISJ_SK_SK_NS1G_6thread17LinearCombinationISJ_Li1EffLNS1L_9ScaleType4KindE0ELNS_15FloatRoundStyleE2ESJ_EENS1_15EpilogueDefaultEEEEEvvEEEEvNT_6ParamsE,@function
        .size           _ZN7cutlass13device_kernelINS_4gemm6kernel13GemmUniversalIN4cute5tupleIJiiiiEEENS1_10collective13CollectiveMmaINS1_34MainloopSm90TmaGmmaWarpSpecializedILi3ENS5_IJNS4_1CILi1EEESB_SB_EEENS1_35KernelTmaWarpSpecializedCooperativeEEENS5_IJNSA_ILi256EEENSA_ILi8EEENSA_ILi128EEEEEENS_10bfloat16_tENS5_IJlSB_lEEESJ_SK_NS4_8TiledMMAINS4_8MMA_AtomIJNS4_4SM904GMMA26MMA_64x8x16_F32BF16BF16_SSILNSO_5MajorE0ELSQ_0ELNSO_7ScaleInE1ELSR_1EEEEEENS4_6LayoutINS5_IJNSA_ILi2EEESB_SB_EEENS5_IJSB_NSA_ILi0EEESX_EEEEENS5_IJNS4_10UnderscoreES10_S10_EEEEENS4_13SM90_TMA_LOADENS4_14ComposedLayoutINS4_7SwizzleILi3ELi4ELi3EEENS4_18smem_ptr_flag_bitsILi16EEENSU_INS5_IJSG_NSA_ILi64EEEEEENS5_IJS19_SB_EEEEEEEvNS4_8identityES13_S1D_vS1E_EENS_8epilogue10collective6detail29Sm90TmaWarpSpecializedAdapterINS1H_15DefaultEpilogueISJ_SK_SK_NS1G_6thread17LinearCombinationISJ_Li1EffLNS1L_9ScaleType4KindE0ELNS_15FloatRoundStyleE2ESJ_EENS1_15EpilogueDefaultEEEEEvvEEEEvNT_6ParamsE,(.L_x_78 - _ZN7cutlass13device_kernelINS_4gemm6kernel13GemmUniversalIN4cute5tupleIJiiiiEEENS1_10collective13CollectiveMmaINS1_34MainloopSm90TmaGmmaWarpSpecializedILi3ENS5_IJNS4_1CILi1EEESB_SB_EEENS1_35KernelTmaWarpSpecializedCooperativeEEENS5_IJNSA_ILi256EEENSA_ILi8EEENSA_ILi128EEEEEENS_10bfloat16_tENS5_IJlSB_lEEESJ_SK_NS4_8TiledMMAINS4_8MMA_AtomIJNS4_4SM904GMMA26MMA_64x8x16_F32BF16BF16_SSILNSO_5MajorE0ELSQ_0ELNSO_7ScaleInE1ELSR_1EEEEEENS4_6LayoutINS5_IJNSA_ILi2EEESB_SB_EEENS5_IJSB_NSA_ILi0EEESX_EEEEENS5_IJNS4_10UnderscoreES10_S10_EEEEENS4_13SM90_TMA_LOADENS4_14ComposedLayoutINS4_7SwizzleILi3ELi4ELi3EEENS4_18smem_ptr_flag_bitsILi16EEENSU_INS5_IJSG_NSA_ILi64EEEEEENS5_IJS19_SB_EEEEEEEvNS4_8identityES13_S1D_vS1E_EENS_8epilogue10collective6detail29Sm90TmaWarpSpecializedAdapterINS1H_15DefaultEpilogueISJ_SK_SK_NS1G_6thread17LinearCombinationISJ_Li1EffLNS1L_9ScaleType4KindE0ELNS_15FloatRoundStyleE2ESJ_EENS1_15EpilogueDefaultEEEEEvvEEEEvNT_6ParamsE)
        .other          _ZN7cutlass13device_kernelINS_4gemm6kernel13GemmUniversalIN4cute5tupleIJiiiiEEENS1_10collective13CollectiveMmaINS1_34MainloopSm90TmaGmmaWarpSpecializedILi3ENS5_IJNS4_1CILi1EEESB_SB_EEENS1_35KernelTmaWarpSpecializedCooperativeEEENS5_IJNSA_ILi256EEENSA_ILi8EEENSA_ILi128EEEEEENS_10bfloat16_tENS5_IJlSB_lEEESJ_SK_NS4_8TiledMMAINS4_8MMA_AtomIJNS4_4SM904GMMA26MMA_64x8x16_F32BF16BF16_SSILNSO_5MajorE0ELSQ_0ELNSO_7ScaleInE1ELSR_1EEEEEENS4_6LayoutINS5_IJNSA_ILi2EEESB_SB_EEENS5_IJSB_NSA_ILi0EEESX_EEEEENS5_IJNS4_10UnderscoreES10_S10_EEEEENS4_13SM90_TMA_LOADENS4_14ComposedLayoutINS4_7SwizzleILi3ELi4ELi3EEENS4_18smem_ptr_flag_bitsILi16EEENSU_INS5_IJSG_NSA_ILi64EEEEEENS5_IJS19_SB_EEEEEEEvNS4_8identityES13_S1D_vS1E_EENS_8epilogue10collective6detail29Sm90TmaWarpSpecializedAdapterINS1H_15DefaultEpilogueISJ_SK_SK_NS1G_6thread17LinearCombinationISJ_Li1EffLNS1L_9ScaleType4KindE0ELNS_15FloatRoundStyleE2ESJ_EENS1_15EpilogueDefaultEEEEEvvEEEEvNT_6ParamsE,@"STO_CUDA_ENTRY STV_DEFAULT"
_ZN7cutlass13device_kernelINS_4gemm6kernel13GemmUniversalIN4cute5tupleIJiiiiEEENS1_10collective13CollectiveMmaINS1_34MainloopSm90TmaGmmaWarpSpecializedILi3ENS5_IJNS4_1CILi1EEESB_SB_EEENS1_35KernelTmaWarpSpecializedCooperativeEEENS5_IJNSA_ILi256EEENSA_ILi8EEENSA_ILi128EEEEEENS_10bfloat16_tENS5_IJlSB_lEEESJ_SK_NS4_8TiledMMAINS4_8MMA_AtomIJNS4_4SM904GMMA26MMA_64x8x16_F32BF16BF16_SSILNSO_5MajorE0ELSQ_0ELNSO_7ScaleInE1ELSR_1EEEEEENS4_6LayoutINS5_IJNSA_ILi2EEESB_SB_EEENS5_IJSB_NSA_ILi0EEESX_EEEEENS5_IJNS4_10UnderscoreES10_S10_EEEEENS4_13SM90_TMA_LOADENS4_14ComposedLayoutINS4_7SwizzleILi3ELi4ELi3EEENS4_18smem_ptr_flag_bitsILi16EEENSU_INS5_IJSG_NSA_ILi64EEEEEENS5_IJS19_SB_EEEEEEEvNS4_8identityES13_S1D_vS1E_EENS_8epilogue10collective6detail29Sm90TmaWarpSpecializedAdapterINS1H_15DefaultEpilogueISJ_SK_SK_NS1G_6thread17LinearCombinationISJ_Li1EffLNS1L_9ScaleType4KindE0ELNS_15FloatRoundStyleE2ESJ_EENS1_15EpilogueDefaultEEEEEvvEEEEvNT_6ParamsE:
[----:B------:R-:W0:Y:S01]  /*0000*/  LDC R1, c[0x0][0x28] ;  /* 0x00000a00ff017b82 */ /* 0x000e220000000800 */
[----:B------:R-:W1:Y:S01]  /*0010*/  S2R R16, SR_TID.X ;  /* 0x0000000000107919 */ /* 0x000e620000002100 */
[----:B------:R-:W-:Y:S01]  /*0020*/  ELECT P0, URZ, PT ;  /* 0x00000000003f782f */ /* 0x000fe20003800000 */
[----:B------:R-:W-:Y:S01]  /*0030*/  BSSY B0, `(.L_x_0) ;  /* 0x000000f000007945 */ /* 0x000fe20003800000 */
[--C-:B-1----:R-:W-:Y:S02]  /*0040*/  SHF.R.U32.HI R0, RZ, 0x5, R16.reuse ;  /* 0x00000005ff007819 */ /* 0x102fe40000011610 */
[----:B------:R-:W-:-:S03]  /*0050*/  SHF.R.U32.HI R23, RZ, 0x7, R16 ;  /* 0x00000007ff177819 */ /* 0x000fc60000011610 */
[----:B------:R-:W1:Y:S04]  /*0060*/  SHFL.IDX PT, R3, R0, RZ, 0x1f ;  /* 0x00001fff00037589 */ /* 0x000e6800000e0000 */
[----:B------:R2:W3:Y:S01]  /*0070*/  SHFL.IDX PT, R5, R23, RZ, 0x1f ;  /* 0x00001fff17057589 */ /* 0x0004e200000e0000 */
[----:B-1----:R-:W-:-:S13]  /*0080*/  ISETP.NE.OR P0, PT, R3, RZ, !P0 ;  /* 0x000000ff0300720c */ /* 0x002fda0004705670 */
[----:B0-23--:R-:W-:Y:S05]  /*0090*/  @P0 BRA `(.L_x_1) ;  /* 0x0000000000200947 */ /* 0x00dfea0003800000 */
[----:B------:R-:W-:Y:S02]  /*00a0*/  ULDC.64 UR4, c[0x0][0x198] ;  /* 0x0000660000047ab9 */ /* 0x000fe40000000a00 */
[----:B------:R-:W-:Y:S02]  /*00b0*/  UIADD3 UR6, UP0, UR4, 0xf0, URZ ;  /* 0x000000f004067890 */ /* 0x000fe4000ff1e03f */
[----:B------:R-:W-:Y:S02]  /*00c0*/  UIADD3 UR4, UP1, UR4, 0x1f0, URZ ;  /* 0x000001f004047890 */ /* 0x000fe4000ff3e03f */
[----:B------:R-:W-:Y:S02]  /*00d0*/  UIADD3.X UR7, URZ, UR5, URZ, UP0, !UPT ;  /* 0x000000053f077290 */ /* 0x000fe400087fe43f */
[----:B------:R-:W-:-:S07]  /*00e0*/  UIADD3.X UR5, URZ, UR5, URZ, UP1, !UPT ;  /* 0x000000053f057290 */ /* 0x000fce0008ffe43f */
[----:B------:R0:W-:Y:S02]  /*00f0*/  UTMACCTL.PF [UR6] ;  /* 0x00000000060079b9 */ /* 0x0001e40008040000 */
[----:B------:R0:W-:Y:S02]  /*0100*/  UTMACCTL.PF [UR4] ;  /* 0x00000000040079b9 */ /* 0x0001e40008040000 */
[----:B0-----:R-:W-:Y:S01]  /*0110*/  NOP ;  /* 0x0000000000007918 */ /* 0x001fe20000000000 */
.L_x_1:
[----:B------:R-:W-:Y:S05]  /*0120*/  BSYNC B0 ;  /* 0x0000000000007941 */ /* 0x000fea0003800000 */
.L_x_0:
[----:B------:R-:W0:Y:S02]  /*0130*/  SHFL.IDX PT, R2, R0, RZ, 0x1f ;  /* 0x00001fff00027589 */ /* 0x000e2400000e0000 */
[----:B0-----:R-:W-:-:S13]  /*0140*/  ISETP.NE.AND P0, PT, R2, RZ, PT ;  /* 0x000000ff0200720c */ /* 0x001fda0003f05270 */
[----:B------:R-:W-:Y:S05]  /*0150*/  @P0 BRA `(.L_x_2) ;  /* 0x0000000000500947 */ /* 0x000fea0003800000 */
[----:B------:R-:W0:Y:S01]  /*0160*/  S2UR UR8, SR_CgaCtaId ;  /* 0x00000000000879c3 */ /* 0x000e220000008800 */
[----:B------:R-:W-:Y:S01]  /*0170*/  UMOV UR4, 0x400 ;  /* 0x0000040000047882 */ /* 0x000fe20000000000 */
[----:B------:R-:W-:Y:S01]  /*0180*/  UMOV UR5, 0x1 ;  /* 0x0000000100057882 */ /* 0x000fe20000000000 */
[----:B------:R-:W-:Y:S01]  /*0190*/  UMOV UR6, 0x100 ;  /* 0x0000010000067882 */ /* 0x000fe20000000000 */
[----:B------:R-:W-:Y:S01]  /*01a0*/  ELECT P0, URZ, PT ;  /* 0x00000000003f782f */ /* 0x000fe20003800000 */
[----:B------:R-:W-:-:S04]  /*01b0*/  UIADD3 UR6, -UR6, 0x100000, URZ ;  /* 0x0010000006067890 */ /* 0x000fc8000fffe13f */
[----:B------:R-:W-:Y:S02]  /*01c0*/  USHF.L.U32 UR7, UR6, 0xb, URZ ;  /* 0x0000000b06077899 */ /* 0x000fe4000800063f */
[----:B------:R-:W-:Y:S02]  /*01d0*/  USHF.L.U32 UR6, UR6, 0x1, URZ ;  /* 0x0000000106067899 */ /* 0x000fe4000800063f */
[----:B0-----:R-:W-:Y:S02]  /*01e0*/  ULEA UR8, UR8, UR4, 0x18 ;  /* 0x0000000408087291 */ /* 0x001fe4000f8ec03f */
[----:B------:R-:W-:-:S04]  /*01f0*/  UIADD3 UR4, -UR5, 0x100000, URZ ;  /* 0x0010000005047890 */ /* 0x000fc8000fffe13f */
[----:B------:R-:W-:Y:S02]  /*0200*/  USHF.L.U32 UR5, UR4, 0xb, URZ ;  /* 0x0000000b04057899 */ /* 0x000fe4000800063f */
[----:B------:R-:W-:Y:S01]  /*0210*/  USHF.L.U32 UR4, UR4, 0x1, URZ ;  /* 0x0000000104047899 */ /* 0x000fe2000800063f */
[----:B------:R-:W0:Y:S11]  /*0220*/  FENCE.VIEW.ASYNC.S ;  /* 0x00000000000073c6 */ /* 0x000e360000000000 */
[----:B0-----:R0:W1:Y:S01]  /*0230*/  SYNCS.EXCH.64 URZ, [UR8], UR4 ;  /* 0x00000004083f75b2 */ /* 0x0010620008000100 */
[----:B------:R0:W2:Y:S01]  /*0240*/  SYNCS.EXCH.64 URZ, [UR8+0x18], UR6 ;  /* 0x00001806083f75b2 */ /* 0x0000a20008000100 */
[----:B------:R0:W3:Y:S01]  /*0250*/  SYNCS.EXCH.64 URZ, [UR8+0x8], UR4 ;  /* 0x00000804083f75b2 */ /* 0x0000e20008000100 */
[----:B------:R0:W4:Y:S01]  /*0260*/  SYNCS.EXCH.64 URZ, [UR8+0x20], UR6 ;  /* 0x00002006083f75b2 */ /* 0x0001220008000100 */
[----:B------:R0:W0:Y:S01]  /*0270*/  SYNCS.EXCH.64 URZ, [UR8+0x10], UR4 ;  /* 0x00001004083f75b2 */ /* 0x0000220008000100 */
[----:B------:R0:W0:Y:S01]  /*0280*/  SYNCS.EXCH.64 URZ, [UR8+0x28], UR6 ;  /* 0x00002806083f75b2 */ /* 0x0000220008000100 */
[----:B------:R-:W-:Y:S01]  /*0290*/  NOP ;  /* 0x0000000000007918 */ /* 0x000fe20000000000 */
.L_x_2:
[----:B------:R-:W5:Y:S01]  /*02a0*/  SHFL.IDX PT, R0, R0, RZ, 0x1f ;  /* 0x00001fff00007589 */ /* 0x000f6200000e0000 */
[----:B------:R-:W-:Y:S01]  /*02b0*/  ELECT P0, URZ, PT ;  /* 0x00000000003f782f */ /* 0x000fe20003800000 */
[----:B------:R-:W1:Y:S01]  /*02c0*/  LDC R22, c[0x0][0x65c] ;  /* 0x00019700ff167b82 */ /* 0x000e620000000800 */
[----:B------:R-:W-:Y:S01]  /*02d0*/  SHF.R.S32.HI R6, RZ, 0x1f, R3 ;  /* 0x0000001fff067819 */ /* 0x000fe20000011403 */
[----:B------:R-:W2:Y:S01]  /*02e0*/  S2R R4, SR_CTAID.Y ;  /* 0x0000000000047919 */ /* 0x000ea20000002600 */
[----:B0-----:R-:W-:Y:S01]  /*02f0*/  UMOV UR4, 0x20 ;  /* 0x0000002000047882 */ /* 0x001fe20000000000 */
[----:B------:R-:W-:Y:S01]  /*0300*/  ISETP.NE.AND P2, PT, R5, RZ, PT ;  /* 0x000000ff0500720c */ /* 0x000fe20003f45270 */
[----:B------:R-:W-:Y:S01]  /*0310*/  NOP ;  /* 0x0000000000007918 */ /* 0x000fe20000000000 */
[----:B------:R-:W0:Y:S01]  /*0320*/  S2R R2, SR_CTAID.X ;  /* 0x0000000000027919 */ /* 0x000e220000002500 */
[----:B------:R-:W-:Y:S01]  /*0330*/  LEA.HI R6, R6, R3, RZ, 0x2 ;  /* 0x0000000306067211 */ /* 0x000fe200078f10ff */
[----:B------:R-:W-:Y:S01]  /*0340*/  NOP ;  /* 0x0000000000007918 */ /* 0x000fe20000000000 */
[----:B-----5:R-:W-:-:S02]  /*0350*/  ISETP.NE.OR P0, PT, R0, RZ, !P0 ;  /* 0x000000ff0000720c */ /* 0x020fc40004705670 */
[----:B-1----:R-:W-:-:S04]  /*0360*/  ISETP.NE.AND P3, PT, R22, 0x1, PT ;  /* 0x000000011600780c */ /* 0x002fc80003f65270 */
[----:B------:R-:W-:Y:S02]  /*0370*/  P2R R0, PR, RZ, 0x8 ;  /* 0x00000008ff007803 */ /* 0x000fe40000000000 */
[----:B------:R-:W-:-:S05]  /*0380*/  LOP3.LUT R0, R6, 0xfffffffc, RZ, 0xc0, !PT ;  /* 0xfffffffc06007812 */ /* 0x000fca00078ec0ff */
[----:B------:R-:W-:Y:S01]  /*0390*/  VOTEU.ALL UP0, P0 ;  /* 0x00000000003f7886 */ /* 0x000fe20000000000 */
[----:B------:R-:W-:Y:S01]  /*03a0*/  IMAD.IADD R0, R3, 0x1, -R0 ;  /* 0x0000000103007824 */ /* 0x000fe200078e0a00 */
[----:B------:R-:W0:Y:S01]  /*03b0*/  @P3 LDC R19, c[0x0][0x10] ;  /* 0x00000400ff133b82 */ /* 0x000e220000000800 */
[----:B------:R-:W-:Y:S01]  /*03c0*/  VOTEU.ALL UP1, P0 ;  /* 0x00000000003f7886 */ /* 0x000fe20000020000 */
[----:B--2---:R-:W-:Y:S01]  /*03d0*/  @P3 IMAD.MOV.U32 R6, RZ, RZ, R4 ;  /* 0x000000ffff063224 */ /* 0x004fe200078e0004 */
[----:B------:R-:W-:Y:S01]  /*03e0*/  @!UP0 UMOV UR6, 0x400 ;  /* 0x0000040000068882 */ /* 0x000fe20000000000 */
[----:B------:R-:W-:-:S04]  /*03f0*/  @!UP0 UIADD3 UR4, -UR4, 0x100000, URZ ;  /* 0x0010000004048890 */ /* 0x000fc8000fffe13f */
[----:B------:R-:W-:Y:S02]  /*0400*/  @!UP0 USHF.L.U32 UR5, UR4, 0xb, URZ ;  /* 0x0000000b04058899 */ /* 0x000fe4000800063f */
[----:B------:R-:W-:Y:S01]  /*0410*/  @!UP0 USHF.L.U32 UR4, UR4, 0x1, URZ ;  /* 0x0000000104048899 */ /* 0x000fe2000800063f */
[----:B------:R-:W-:Y:S02]  /*0420*/  @P3 IMAD.MOV.U32 R7, RZ, RZ, RZ ;  /* 0x000000ffff073224 */ /* 0x000fe400078e00ff */
[----:B------:R-:W-:Y:S01]  /*0430*/  IMAD.MOV.U32 R3, RZ, RZ, RZ ;  /* 0x000000ffff037224 */ /* 0x000fe200078e00ff */
[----:B------:R-:W1:Y:S01]  /*0440*/  @!UP0 S2UR UR7, SR_CgaCtaId ;  /* 0x00000000000789c3 */ /* 0x000e620000008800 */
[----:B------:R-:W-:-:S07]  /*0450*/  @P3 IMAD.MOV.U32 R11, RZ, RZ, RZ ;  /* 0x000000ffff0b3224 */ /* 0x000fce00078e00ff */
[----:B------:R-:W2:Y:S01]  /*0460*/  @!P3 LDC R9, c[0x0][0xc] ;  /* 0x00000300ff09bb82 */ /* 0x000ea20000000800 */
[----:B0-----:R-:W-:-:S04]  /*0470*/  @P3 IMAD.WIDE.U32 R18, R2, R19, R6 ;  /* 0x0000001302123225 */ /* 0x001fc800078e0006 */
[----:B------:R-:W-:Y:S01]  /*0480*/  @P3 IMAD.IADD R19, R19, 0x1, R11 ;  /* 0x0000000113133824 */ /* 0x000fe200078e020b */
[----:B-1----:R-:W-:Y:S01]  /*0490*/  @!UP0 ULEA UR6, UR7, UR6, 0x18 ;  /* 0x0000000607068291 */ /* 0x002fe2000f8ec03f */
[----:B------:R-:W-:Y:S01]  /*04a0*/  VOTEU.ALL UP0, P0 ;  /* 0x00000000003f7886 */ /* 0x000fe20000000000 */
[----:B------:R-:W-:-:S04]  /*04b0*/  ISETP.NE.AND P0, PT, R0, 0x3, PT ;  /* 0x000000030000780c */ /* 0x000fc80003f05270 */
[----:B------:R-:W-:Y:S01]  /*04c0*/  ISETP.EQ.OR P0, PT, R0, RZ, !P0 ;  /* 0x000000ff0000720c */ /* 0x000fe20004702670 */
[----:B--2---:R-:W-:-:S03]  /*04d0*/  @!P3 IMAD.WIDE.U32 R6, R9, R4, R2 ;  /* 0x000000040906b225 */ /* 0x004fc600078e0002 */
[C---:B------:R-:W-:Y:S01]  /*04e0*/  ISETP.EQ.AND P0, PT, R5.reuse, RZ, P0 ;  /* 0x000000ff0500720c */ /* 0x040fe20000702270 */
[----:B------:R-:W-:Y:S01]  /*04f0*/  VIADD R5, R5, 0xffffffff ;  /* 0xffffffff05057836 */ /* 0x000fe20000000000 */
[----:B------:R-:W0:Y:S02]  /*0500*/  FENCE.VIEW.ASYNC.S ;  /* 0x00000000000073c6 */ /* 0x000e240000000000 */
[----:B0-----:R0:W3:Y:S01]  /*0510*/  @!UP0 SYNCS.EXCH.64 URZ, [UR6+0x40], UR4 ;  /* 0x00004004063f85b2 */ /* 0x0010e20008000100 */
[----:B------:R-:W-:Y:S01]  /*0520*/  @!P3 IMAD.MOV.U32 R18, RZ, RZ, R6 ;  /* 0x000000ffff12b224 */ /* 0x000fe200078e0006 */
[----:B------:R-:W-:Y:S01]  /*0530*/  SEL R17, RZ, 0x1, !P0 ;  /* 0x00000001ff117807 */ /* 0x000fe20004000000 */
[----:B------:R-:W-:Y:S01]  /*0540*/  @!P3 IMAD.MOV.U32 R19, RZ, RZ, R7 ;  /* 0x000000ffff13b224 */ /* 0x000fe200078e0007 */
[----:B------:R-:W-:-:S04]  /*0550*/  ISETP.GE.U32.AND P1, PT, R5, 0x2, PT ;  /* 0x000000020500780c */ /* 0x000fc80003f26070 */
[----:B------:R-:W-:Y:S01]  /*0560*/  SEL R17, R17, 0x2, P1 ;  /* 0x0000000211117807 */ /* 0x000fe20000800000 */
[----:B------:R0:W3:Y:S01]  /*0570*/  @!UP1 SYNCS.EXCH.64 URZ, [UR6+0x48], UR4 ;  /* 0x00004804063f95b2 */ /* 0x0000e20008000100 */
[----:B------:R-:W-:Y:S01]  /*0580*/  NOP ;  /* 0x0000000000007918 */ /* 0x000fe20000000000 */
[----:B---34-:R-:W-:Y:S06]  /*0590*/  BAR.SYNC.DEFER_BLOCKING 0x0 ;  /* 0x0000000000007b1d */ /* 0x018fec0000010000 */
[----:B------:R-:W-:Y:S05]  /*05a0*/  @!P2 BRA `(.L_x_3) ;  /* 0x000000340068a947 */ /* 0x000fea0003800000 */
[----:B------:R-:W-:-:S13]  /*05b0*/  ISETP.GT.U32.AND P0, PT, R5, 0x1, PT ;  /* 0x000000010500780c */ /* 0x000fda0003f04070 */
[----:B0-----:R-:W-:Y:S05]  /*05c0*/  @P0 EXIT ;  /* 0x000000000000094d */ /* 0x001fea0003800000 */
[----:B------:R-:W-:Y:S01]  /*05d0*/  ULDC.64 UR4, c[0x0][0x650] ;  /* 0x0001940000047ab9 */ /* 0x000fe20000000a00 */
[----:B------:R-:W-:Y:S01]  /*05e0*/  PRMT R0, RZ, 0x7610, R0 ;  /* 0x00007610ff007816 */ /* 0x000fe20000000000 */
[----:B------:R-:W-:Y:S01]  /*05f0*/  IMAD.MOV.U32 R36, RZ, RZ, -0x1 ;  /* 0xffffffffff247424 */ /* 0x000fe200078e00ff */
[----:B------:R-:W-:Y:S01]  /*0600*/  ISETP.GE.U32.AND P0, PT, R18, UR4, PT ;  /* 0x0000000412007c0c */ /* 0x000fe2000bf06070 */
[----:B------:R-:W-:Y:S02]  /*0610*/  IMAD.MOV.U32 R37, RZ, RZ, -0x1 ;  /* 0xffffffffff257424 */ /* 0x000fe400078e00ff */
[----:B------:R-:W-:Y:S01]  /*0620*/  IMAD.MOV.U32 R33, RZ, RZ, -0x1 ;  /* 0xffffffffff217424 */ /* 0x000fe200078e00ff */
[----:B------:R-:W-:-:S13]  /*0630*/  ISETP.GE.U32.AND.EX P0, PT, R19, UR5, PT, P0 ;  /* 0x0000000513007c0c */ /* 0x000fda000bf06100 */
[----:B------:R-:W-:Y:S05]  /*0640*/  @P0 BRA `(.L_x_4) ;  /* 0x0000000400580947 */ /* 0x000fea0003800000 */
[----:B------:R-:W0:Y:S01]  /*0650*/  LDC.64 R14, c[0x0][0x628] ;  /* 0x00018a00ff0e7b82 */ /* 0x000e220000000a00 */
[----:B------:R-:W-:Y:S02]  /*0660*/  IMAD.MOV.U32 R6, RZ, RZ, R18 ;  /* 0x000000ffff067224 */ /* 0x000fe400078e0012 */
[----:B------:R-:W-:-:S05]  /*0670*/  IMAD.MOV.U32 R7, RZ, RZ, R19 ;  /* 0x000000ffff077224 */ /* 0x000fca00078e0013 */
[----:B------:R-:W1:Y:S08]  /*0680*/  LDC R0, c[0x0][0x630] ;  /* 0x00018c00ff007b82 */ /* 0x000e700000000800 */
[----:B------:R-:W2:Y:S01]  /*0690*/  LDC.64 R20, c[0x0][0x620] ;  /* 0x00018800ff147b82 */ /* 0x000ea20000000a00 */
[----:B0-----:R-:W-:-:S04]  /*06a0*/  ISETP.NE.U32.AND P0, PT, R14, RZ, PT ;  /* 0x000000ff0e00720c */ /* 0x001fc80003f05070 */
[----:B------:R-:W-:-:S13]  /*06b0*/  ISETP.NE.AND.EX P0, PT, R15, RZ, PT, P0 ;  /* 0x000000ff0f00720c */ /* 0x000fda0003f05300 */
[----:B-12---:R-:W-:Y:S05]  /*06c0*/  @!P0 BRA `(.L_x_5) ;  /* 0x0000000000288947 */ /* 0x006fea0003800000 */
[----:B------:R-:W0:Y:S02]  /*06d0*/  LDC R5, c[0x0][0x634] ;  /* 0x00018d00ff057b82 */ /* 0x000e240000000800 */
[----:B0-----:R-:W-:-:S05]  /*06e0*/  IADD3 R5, P0, R18, R5, RZ ;  /* 0x0000000512057210 */ /* 0x001fca0007f1e0ff */
[----:B------:R-:W-:-:S04]  /*06f0*/  IMAD.X R13, RZ, RZ, R19, P0 ;  /* 0x000000ffff0d7224 */ /* 0x000fc800000e0613 */
[----:B------:R-:W-:-:S04]  /*0700*/  IMAD.WIDE.U32 R6, R13, R14, RZ ;  /* 0x0000000e0d067225 */ /* 0x000fc800078e00ff */
[----:B------:R-:W-:-:S04]  /*0710*/  IMAD.WIDE.U32 R8, P0, R5, R15, R6 ;  /* 0x0000000f05087225 */ /* 0x000fc80007800006 */
[----:B------:R-:W-:-:S04]  /*0720*/  IMAD.WIDE.U32 R6, R5, R14, RZ ;  /* 0x0000000e05067225 */ /* 0x000fc800078e00ff */
[----:B------:R-:W-:Y:S01]  /*0730*/  IMAD.X R11, RZ, RZ, RZ, P0 ;  /* 0x000000ffff0b7224 */ /* 0x000fe200000e06ff */
[----:B------:R-:W-:Y:S01]  /*0740*/  IADD3 RZ, P0, R7, R8, RZ ;  /* 0x0000000807ff7210 */ /* 0x000fe20007f1e0ff */
[----:B------:R-:W-:-:S04]  /*0750*/  IMAD.MOV.U32 R10, RZ, RZ, R9 ;  /* 0x000000ffff0a7224 */ /* 0x000fc800078e0009 */
[----:B------:R-:W-:-:S08]  /*0760*/  IMAD.WIDE.U32.X R6, R13, R15, R10, P0 ;  /* 0x0000000f0d067225 */ /* 0x000fd000000e040a */
.L_x_5:
[-CC-:B------:R-:W-:Y:S01]  /*0770*/  SHF.R.U64 R33, R6, R0.reuse, R7.reuse ;  /* 0x0000000006217219 */ /* 0x180fe20000001207 */
[----:B------:R-:W0:Y:S01]  /*0780*/  LDC.64 R24, c[0x0][0x640] ;  /* 0x00019000ff187b82 */ /* 0x000e220000000a00 */
[----:B------:R-:W-:Y:S01]  /*0790*/  SHF.R.U32.HI R3, RZ, R0, R7 ;  /* 0x00000000ff037219 */ /* 0x000fe20000011607 */
[----:B------:R-:W-:Y:S01]  /*07a0*/  ULDC UR4, c[0x0][0x150] ;  /* 0x0000540000047ab9 */ /* 0x000fe20000000800 */
[----:B------:R-:W-:Y:S02]  /*07b0*/  IADD3 R5, P0, RZ, -R33, RZ ;  /* 0x80000021ff057210 */ /* 0x000fe40007f1e0ff */
[----:B------:R-:W-:-:S03]  /*07c0*/  I2FP.F32.U32 R0, R2 ;  /* 0x0000000200007245 */ /* 0x000fc60000201000 */
[----:B------:R-:W1:Y:S01]  /*07d0*/  LDC R10, c[0x0][0x618] ;  /* 0x00018600ff0a7b82 */ /* 0x000e620000000800 */
[----:B------:R-:W-:Y:S02]  /*07e0*/  IMAD.X R9, RZ, RZ, ~R3, P0 ;  /* 0x000000ffff097224 */ /* 0x000fe400000e0e03 */
[----:B------:R-:W-:Y:S01]  /*07f0*/  FMUL R0, R0, UR4 ;  /* 0x0000000400007c20 */ /* 0x000fe20008400000 */
[----:B------:R-:W-:Y:S01]  /*0800*/  IMAD.WIDE.U32 R6, R5, R20, R18 ;  /* 0x0000001405067225 */ /* 0x000fe200078e0012 */
[----:B------:R-:W-:-:S03]  /*0810*/  ULDC UR4, c[0x0][0x154] ;  /* 0x0000550000047ab9 */ /* 0x000fc60000000800 */
[----:B------:R-:W-:Y:S01]  /*0820*/  IMAD R8, R9, R20, RZ ;  /* 0x0000001409087224 */ /* 0x000fe200078e02ff */
[----:B------:R-:W2:Y:S01]  /*0830*/  LDC R3, c[0x0][0x144] ;  /* 0x00005100ff037b82 */ /* 0x000ea20000000800 */
[----:B------:R-:W3:Y:S01]  /*0840*/  F2I.U32.TRUNC.NTZ R0, R0 ;  /* 0x0000000000007305 */ /* 0x000ee2000020f000 */
[----:B------:R-:W-:Y:S02]  /*0850*/  IMAD.MOV.U32 R9, RZ, RZ, -0x1 ;  /* 0xffffffffff097424 */ /* 0x000fe400078e00ff */
[----:B------:R-:W-:-:S04]  /*0860*/  IMAD R5, R5, R21, R8 ;  /* 0x0000001505057224 */ /* 0x000fc800078e0208 */
[----:B------:R-:W4:Y:S01]  /*0870*/  LDC R14, c[0x0][0x608] ;  /* 0x00018200ff0e7b82 */ /* 0x000f220000000800 */
[----:B------:R-:W-:Y:S01]  /*0880*/  IMAD.IADD R7, R7, 0x1, R5 ;  /* 0x0000000107077824 */ /* 0x000fe200078e0205 */
[----:B0-----:R-:W-:Y:S02]  /*0890*/  ISETP.NE.U32.AND P0, PT, R24, RZ, PT ;  /* 0x000000ff1800720c */ /* 0x001fe40003f05070 */
[----:B------:R-:W-:Y:S02]  /*08a0*/  I2FP.F32.U32 R5, R4 ;  /* 0x0000000400057245 */ /* 0x000fe40000201000 */
[----:B------:R-:W-:Y:S02]  /*08b0*/  ISETP.NE.AND.EX P0, PT, R25, RZ, PT, P0 ;  /* 0x000000ff1900720c */ /* 0x000fe40003f05300 */
[----:B------:R-:W0:Y:S01]  /*08c0*/  LDC R8, c[0x0][0x658] ;  /* 0x00019600ff087b82 */ /* 0x000e220000000800 */
[-CC-:B-1----:R-:W-:Y:S01]  /*08d0*/  SHF.R.U64 R12, R6, R10.reuse, R7.reuse ;  /* 0x0000000a060c7219 */ /* 0x182fe20000001207 */
[----:B---3--:R-:W-:Y:S01]  /*08e0*/  IMAD.MOV R6, RZ, RZ, -R0 ;  /* 0x000000ffff067224 */ /* 0x008fe200078e0a00 */
[----:B------:R-:W-:-:S05]  /*08f0*/  SHF.R.U32.HI R7, RZ, R10, R7 ;  /* 0x0000000aff077219 */ /* 0x000fca0000011607 */
[----:B------:R-:W1:Y:S01]  /*0900*/  LDC R13, c[0x0][0x148] ;  /* 0x00005200ff0d7b82 */ /* 0x000e620000000800 */
[----:B--2---:R-:W-:Y:S02]  /*0910*/  IMAD R0, R3, R6, R2 ;  /* 0x0000000603007224 */ /* 0x004fe400078e0202 */
[----:B------:R-:W-:-:S04]  /*0920*/  FMUL R3, R5, UR4 ;  /* 0x0000000405037c20 */ /* 0x000fc80008400000 */
[----:B------:R2:W3:Y:S01]  /*0930*/  F2I.U32.TRUNC.NTZ R11, R3 ;  /* 0x00000003000b7305 */ /* 0x0004e2000020f000 */
[----:B------:R-:W1:Y:S01]  /*0940*/  LDC R21, c[0x0][0x600] ;  /* 0x00018000ff157b82 */ /* 0x000e620000000800 */
[-CC-:B----4-:R-:W-:Y:S02]  /*0950*/  SHF.R.U64 R29, R12, R14.reuse, R7.reuse ;  /* 0x0000000e0c1d7219 */ /* 0x190fe40000001207 */
[----:B------:R-:W-:Y:S01]  /*0960*/  SHF.R.U32.HI R5, RZ, R14, R7 ;  /* 0x0000000eff057219 */ /* 0x000fe20000011607 */
[----:B------:R-:W-:-:S04]  /*0970*/  IMAD.MOV.U32 R7, RZ, RZ, 0x1 ;  /* 0x00000001ff077424 */ /* 0x000fc800078e00ff */
[----:B------:R-:W4:Y:S01]  /*0980*/  LDC R20, c[0x0][0x648] ;  /* 0x00019200ff147b82 */ /* 0x000f220000000800 */
[-C--:B0-----:R-:W-:Y:S02]  /*0990*/  SHF.L.U32 R2, R9, R8.reuse, RZ ;  /* 0x0000000809027219 */ /* 0x081fe400000006ff */
[-CC-:B------:R-:W-:Y:S02]  /*09a0*/  SHF.R.U64 R14, R29, R8.reuse, R5.reuse ;  /* 0x000000081d0e7219 */ /* 0x180fe40000001205 */
[----:B------:R-:W-:Y:S02]  /*09b0*/  SHF.R.U32.HI R15, RZ, R8, R5 ;  /* 0x00000008ff0f7219 */ /* 0x000fe40000011605 */
[----:B------:R-:W-:Y:S01]  /*09c0*/  LOP3.LUT R10, RZ, R2, RZ, 0x33, !PT ;  /* 0x00000002ff0a7212 */ /* 0x000fe200078e33ff */
[----:B------:R-:W0:Y:S01]  /*09d0*/  LDC R27, c[0x0][0x638] ;  /* 0x00018e00ff1b7b82 */ /* 0x000e220000000800 */
[----:B------:R-:W-:Y:S01]  /*09e0*/  SHF.L.U32 R5, R7, R8, RZ ;  /* 0x0000000807057219 */ /* 0x000fe200000006ff */
[----:B------:R-:W-:-:S02]  /*09f0*/  IMAD.MOV.U32 R2, RZ, RZ, R14 ;  /* 0x000000ffff027224 */ /* 0x000fc400078e000e */
[----:B--2---:R-:W-:-:S04]  /*0a00*/  IMAD.MOV.U32 R3, RZ, RZ, R15 ;  /* 0x000000ffff037224 */ /* 0x004fc800078e000f */
[----:B------:R-:W2:Y:S01]  /*0a10*/  LDC R36, c[0x0][0x610] ;  /* 0x00018400ff247b82 */ /* 0x000ea20000000800 */
[----:B---3--:R-:W-:Y:S05]  /*0a20*/  @!P0 BRA `(.L_x_6) ;  /* 0x0000000000288947 */ /* 0x008fea0003800000 */
[----:B------:R-:W3:Y:S02]  /*0a30*/  LDC R9, c[0x0][0x64c] ;  /* 0x00019300ff097b82 */ /* 0x000ee40000000800 */
[----:B---3--:R-:W-:-:S05]  /*0a40*/  IADD3 R9, P0, R14, R9, RZ ;  /* 0x000000090e097210 */ /* 0x008fca0007f1e0ff */
        /* <DEDUP_REMOVED lines=8> */
.L_x_6:
[----:B----4-:R-:W-:Y:S01]  /*0ad0*/  SHF.R.U64 R2, R2, R20, R3 ;  /* 0x0000001402027219 */ /* 0x010fe20000001203 */
[----:B-1----:R-:W-:Y:S01]  /*0ae0*/  VIADD R3, R21, 0xffffffff ;  /* 0xffffffff15037836 */ /* 0x002fe20000000000 */
[----:B------:R-:W-:Y:S01]  /*0af0*/  LOP3.LUT R10, R29, R10, RZ, 0xc0, !PT ;  /* 0x0000000a1d0a7212 */ /* 0x000fe200078ec0ff */
[----:B------:R-:W-:Y:S02]  /*0b00*/  IMAD.MOV R11, RZ, RZ, -R11 ;  /* 0x000000ffff0b7224 */ /* 0x000fe400078e0a0b */
[----:B------:R-:W-:Y:S01]  /*0b10*/  IMAD.MOV R6, RZ, RZ, -R2 ;  /* 0x000000ffff067224 */ /* 0x000fe200078e0a02 */
[----:B------:R-:W-:Y:S01]  /*0b20*/  LOP3.LUT R3, R12, R3, RZ, 0xc0, !PT ;  /* 0x000000030c037212 */ /* 0x000fe200078ec0ff */
[----:B------:R-:W-:Y:S02]  /*0b30*/  IMAD R5, R5, R2, R10 ;  /* 0x0000000205057224 */ /* 0x000fe400078e020a */
[----:B------:R-:W-:Y:S02]  /*0b40*/  @P3 IMAD R0, R13, R11, R4 ;  /* 0x0000000b0d003224 */ /* 0x000fe400078e0204 */
[----:B0-----:R-:W-:-:S02]  /*0b50*/  IMAD R2, R6, R27, R14 ;  /* 0x0000001b06027224 */ /* 0x001fc400078e020e */
[----:B--2---:R-:W-:Y:S02]  /*0b60*/  IMAD R36, R5, R36, R0 ;  /* 0x0000002405247224 */ /* 0x004fe400078e0200 */
[----:B------:R-:W-:Y:S02]  /*0b70*/  IMAD R3, R2, R21, R3 ;  /* 0x0000001502037224 */ /* 0x000fe400078e0203 */
[----:B------:R-:W-:-:S03]  /*0b80*/  IMAD.MOV.U32 R0, RZ, RZ, 0x1 ;  /* 0x00000001ff007424 */ /* 0x000fc600078e00ff */
[----:B------:R-:W-:Y:S02]  /*0b90*/  SEL R37, R3, R36, !P3 ;  /* 0x0000002403257207 */ /* 0x000fe40005800000 */
[----:B------:R-:W-:-:S07]  /*0ba0*/  SEL R36, R36, R3, !P3 ;  /* 0x0000000324247207 */ /* 0x000fce0005800000 */
.L_x_4:
[----:B------:R-:W-:-:S08]  /*0bb0*/  NOP ;  /* 0x0000000000007918 */ /* 0x000fd00000000000 */
[----:B------:R-:W0:Y:S02]  /*0bc0*/  USETMAXREG.TRY_ALLOC.CTAPOOL UP0, 0xe8 ;  /* 0x000000e8000079c8 */ /* 0x000e240008000600 */
[----:B0-----:R-:W-:-:S13]  /*0bd0*/  PLOP3.LUT P0, PT, PT, PT, UP0, 0x80, 0x0 ;  /* 0x000000000000781c */ /* 0x001fda0003f0f008 */
[----:B------:R-:W-:Y:S05]  /*0be0*/  @!P0 BRA `(.L_x_4) ;  /* 0xfffffffc00f08947 */ /* 0x000fea000383ffff */
[----:B------:R-:W-:Y:S01]  /*0bf0*/  ULDC.64 UR4, c[0x0][0x598] ;  /* 0x0001660000047ab9 */ /* 0x000fe20000000a00 */
[----:B------:R-:W-:Y:S01]  /*0c00*/  ULDC.64 UR36, c[0x0][0x208] ;  /* 0x0000820000247ab9 */ /* 0x000fe20000000a00 */
[----:B------:R-:W-:-:S04]  /*0c10*/  ISETP.NE.U32.AND P0, PT, RZ, UR4, PT ;  /* 0x00000004ff007c0c */ /* 0x000fc8000bf05070 */
[----:B------:R-:W-:-:S13]  /*0c20*/  ISETP.NE.AND.EX P0, PT, RZ, UR5, PT, P0 ;  /* 0x00000005ff007c0c */ /* 0x000fda000bf05300 */
[----:B------:R-:W-:Y:S05]  /*0c30*/  @!P0 BRA `(.L_x_7) ;  /* 0x00000000001c8947 */ /* 0x000fea0003800000 */
[----:B------:R-:W0:Y:S02]  /*0c40*/  LDC.64 R2, c[0x0][0x598] ;  /* 0x00016600ff027b82 */ /* 0x000e240000000a00 */
[----:B0-----:R-:W2:Y:S02]  /*0c50*/  LDG.E.64 R2, desc[UR36][R2.64] ;  /* 0x0000002402027981 */ /* 0x001ea4000c1e1b00 */
[----:B--2---:R-:W-:-:S04]  /*0c60*/  ISETP.NE.U32.AND P0, PT, R2, RZ, PT ;  /* 0x000000ff0200720c */ /* 0x004fc80003f05070 */
[----:B------:R-:W-:-:S13]  /*0c70*/  ISETP.NE.AND.EX P0, PT, R3, RZ, PT, P0 ;  /* 0x000000ff0300720c */ /* 0x000fda0003f05300 */
[----:B------:R-:W-:Y:S05]  /*0c80*/  @!P0 BRA `(.L_x_7) ;  /* 0x0000000000088947 */ /* 0x000fea0003800000 */
[----:B------:R0:W5:Y:S01]  /*0c90*/  LD.E R32, desc[UR36][R2.64] ;  /* 0x0000002402207980 */ /* 0x000162000c101900 */
[----:B------:R-:W-:Y:S05]  /*0ca0*/  BRA `(.L_x_8) ;  /* 0x0000000000247947 */ /* 0x000fea0003800000 */
.L_x_7:
[----:B------:R-:W-:Y:S02]  /*0cb0*/  ULDC.64 UR4, c[0x0][0x588] ;  /* 0x0001620000047ab9 */ /* 0x000fe40000000a00 */
[----:B------:R-:W-:-:S04]  /*0cc0*/  ISETP.NE.U32.AND P0, PT, RZ, UR4, PT ;  /* 0x00000004ff007c0c */ /* 0x000fc8000bf05070 */
[----:B------:R-:W-:-:S13]  /*0cd0*/  ISETP.NE.AND.EX P0, PT, RZ, UR5, PT, P0 ;  /* 0x00000005ff007c0c */ /* 0x000fda000bf05300 */
[----:B------:R-:W-:Y:S05]  /*0ce0*/  @!P0 BRA `(.L_x_9) ;  /* 0x00000000000c8947 */ /* 0x000fea0003800000 */
[----:B------:R-:W0:Y:S02]  /*0cf0*/  LDC.64 R2, c[0x0][0x588] ;  /* 0x00016200ff027b82 */ /* 0x000e240000000a00 */
[----:B0-----:R1:W5:Y:S01]  /*0d00*/  LDG.E R32, desc[UR36][R2.64] ;  /* 0x0000002402207981 */ /* 0x001362000c1e1900 */
[----:B------:R-:W-:Y:S05]  /*0d10*/  BRA `(.L_x_8) ;  /* 0x0000000000087947 */ /* 0x000fea0003800000 */
.L_x_9:
[----:B------:R-:W-:Y:S02]  /*0d20*/  ULDC UR4, c[0x0][0x580] ;  /* 0x0001600000047ab9 */ /* 0x000fe40000000800 */
[----:B------:R-:W-:-:S07]  /*0d30*/  IMAD.U32 R32, RZ, RZ, UR4 ;  /* 0x00000004ff207e24 */ /* 0x000fce000f8e00ff */
.L_x_8:
[----:B------:R-:W-:Y:S02]  /*0d40*/  ULDC.64 UR4, c[0x0][0x5a0] ;  /* 0x0001680000047ab9 */ /* 0x000fe40000000a00 */
[----:B------:R-:W-:-:S04]  /*0d50*/  ISETP.NE.U32.AND P0, PT, RZ, UR4, PT ;  /* 0x00000004ff007c0c */ /* 0x000fc8000bf05070 */
[----:B------:R-:W-:-:S13]  /*0d60*/  ISETP.NE.AND.EX P0, PT, RZ, UR5, PT, P0 ;  /* 0x00000005ff007c0c */ /* 0x000fda000bf05300 */
[----:B------:R-:W-:Y:S05]  /*0d70*/  @!P0 BRA `(.L_x_10) ;  /* 0x00000000001c8947 */ /* 0x000fea0003800000 */
[----:B01----:R-:W0:Y:S02]  /*0d80*/  LDC.64 R2, c[0x0][0x5a0] ;  /* 0x00016800ff027b82 */ /* 0x003e240000000a00 */
[----:B0-----:R-:W2:Y:S02]  /*0d90*/  LDG.E.64 R2, desc[UR36][R2.64] ;  /* 0x0000002402027981 */ /* 0x001ea4000c1e1b00 */
[----:B--2---:R-:W-:-:S04]  /*0da0*/  ISETP.NE.U32.AND P0, PT, R2, RZ, PT ;  /* 0x000000ff0200720c */ /* 0x004fc80003f05070 */
[----:B------:R-:W-:-:S13]  /*0db0*/  ISETP.NE.AND.EX P0, PT, R3, RZ, PT, P0 ;  /* 0x000000ff0300720c */ /* 0x000fda0003f05300 */
[----:B------:R-:W-:Y:S05]  /*0dc0*/  @!P0 BRA `(.L_x_10) ;  /* 0x0000000000088947 */ /* 0x000fea0003800000 */
[----:B------:R0:W5:Y:S01]  /*0dd0*/  LD.E R34, desc[UR36][R2.64] ;  /* 0x0000002402227980 */ /* 0x000162000c101900 */
[----:B------:R-:W-:Y:S05]  /*0de0*/  BRA `(.L_x_11) ;  /* 0x0000000000247947 */ /* 0x000fea0003800000 */
.L_x_10:
[----:B------:R-:W-:Y:S02]  /*0df0*/  ULDC.64 UR4, c[0x0][0x590] ;  /* 0x0001640000047ab9 */ /* 0x000fe40000000a00 */
[----:B------:R-:W-:-:S04]  /*0e00*/  ISETP.NE.U32.AND P0, PT, RZ, UR4, PT ;  /* 0x00000004ff007c0c */ /* 0x000fc8000bf05070 */
[----:B------:R-:W-:-:S13]  /*0e10*/  ISETP.NE.AND.EX P0, PT, RZ, UR5, PT, P0 ;  /* 0x00000005ff007c0c */ /* 0x000fda000bf05300 */
[----:B------:R-:W-:Y:S05]  /*0e20*/  @!P0 BRA `(.L_x_12) ;  /* 0x00000000000c8947 */ /* 0x000fea0003800000 */
[----:B------:R-:W2:Y:S02]  /*0e30*/  LDC.64 R34, c[0x0][0x590] ;  /* 0x00016400ff227b82 */ /* 0x000ea40000000a00 */
[----:B--2---:R2:W5:Y:S01]  /*0e40*/  LDG.E R34, desc[UR36][R34.64] ;  /* 0x0000002422227981 */ /* 0x004562000c1e1900 */
[----:B------:R-:W-:Y:S05]  /*0e50*/  BRA `(.L_x_11) ;  /* 0x0000000000087947 */ /* 0x000fea0003800000 */
.L_x_12:
[----:B------:R-:W-:Y:S02]  /*0e60*/  ULDC UR4, c[0x0][0x584] ;  /* 0x0001610000047ab9 */ /* 0x000fe40000000800 */
[----:B------:R-:W-:-:S07]  /*0e70*/  IMAD.U32 R34, RZ, RZ, UR4 ;  /* 0x00000004ff227e24 */ /* 0x000fce000f8e00ff */
.L_x_11:
[----:B------:R-:W-:-:S13]  /*0e80*/  LOP3.LUT P0, RZ, R0, 0xff, RZ, 0xc0, !PT ;  /* 0x000000ff00ff7812 */ /* 0x000fda000780c0ff */
[----:B------:R-:W-:Y:S05]  /*0e90*/  @!P0 EXIT ;  /* 0x000000000000894d */ /* 0x000fea0003800000 */
[----:B------:R-:W-:Y:S01]  /*0ea0*/  ULDC UR4, c[0x0][0x28c] ;  /* 0x0000a30000047ab9 */ /* 0x000fe20000000800 */
[----:B--2---:R-:W-:Y:S01]  /*0eb0*/  LOP3.LUT R35, R17, 0x1, RZ, 0xfc, !PT ;  /* 0x0000000111237812 */ /* 0x004fe200078efcff */
[----:B------:R-:W-:Y:S01]  /*0ec0*/  UIADD3 UR4, UR4, 0x7f, URZ ;  /* 0x0000007f04047890 */ /* 0x000fe2000fffe03f */
[----:B------:R-:W-:Y:S01]  /*0ed0*/  UMOV UR38, URZ ;  /* 0x0000003f00267c82 */ /* 0x000fe20008000000 */
[----:B------:R-:W-:Y:S02]  /*0ee0*/  UMOV UR39, URZ ;  /* 0x0000003f00277c82 */ /* 0x000fe40008000000 */
[----:B------:R-:W-:-:S04]  /*0ef0*/  USHF.R.S32.HI UR5, URZ, 0x1f, UR4 ;  /* 0x0000001f3f057899 */ /* 0x000fc80008011404 */
[----:B------:R-:W-:-:S04]  /*0f00*/  ULEA.HI UR5, UR5, UR4, URZ, 0x7 ;  /* 0x0000000405057291 */ /* 0x000fc8000f8f383f */
[----:B------:R-:W-:-:S12]  /*0f10*/  USHF.R.S32.HI UR40, URZ, 0x7, UR5 ;  /* 0x000000073f287899 */ /* 0x000fd80008011405 */
.L_x_44:
[----:B------:R-:W-:Y:S01]  /*0f20*/  LOP3.LUT R0, R16, 0x80, RZ, 0xc0, !PT ;  /* 0x0000008010007812 */ /* 0x000fe200078ec0ff */
[----:B--2---:R-:W2:Y:S01]  /*0f30*/  S2UR UR7, SR_CgaCtaId ;  /* 0x00000000000779c3 */ /* 0x004ea20000008800 */
[----:B------:R-:W-:Y:S02]  /*0f40*/  UMOV UR6, 0x400 ;  /* 0x0000040000067882 */ /* 0x000fe40000000000 */
[----:B------:R-:W-:-:S06]  /*0f50*/  SHF.R.U32.HI R0, RZ, 0x7, R0 ;  /* 0x00000007ff007819 */ /* 0x000fcc0000011600 */
[----:B------:R-:W3:Y:S01]  /*0f60*/  SHFL.IDX PT, R0, R0, RZ, 0x1f ;  /* 0x00001fff00007589 */ /* 0x000ee200000e0000 */
[----:B--2---:R-:W-:Y:S01]  /*0f70*/  ULEA UR42, UR7, UR6, 0x18 ;  /* 0x00000006072a7291 */ /* 0x004fe2000f8ec03f */
[----:B---3--:R-:W-:-:S13]  /*0f80*/  R2UR UR4, R0 ;  /* 0x00000000000472ca */ /* 0x008fda00000e0000 */
[----:B------:R-:W-:-:S04]  /*0f90*/  ULEA.HI UR5, UR4, UR4, URZ, 0x1 ;  /* 0x0000000404057291 */ /* 0x000fc8000f8f083f */
[----:B------:R-:W-:-:S04]  /*0fa0*/  ULOP3.LUT UR5, UR5, 0x7fffe, URZ, 0xc0, !UPT ;  /* 0x0007fffe05057892 */ /* 0x000fc8000f8ec03f */
[----:B------:R-:W-:-:S03]  /*0fb0*/  UIADD3 UR5, UR4, -UR5, URZ ;  /* 0x8000000504057290 */ /* 0x000fc6000fffe03f */
[----:B------:R-:W-:Y:S01]  /*0fc0*/  ULDC UR4, c[0x0][0x28c] ;  /* 0x0000a30000047ab9 */ /* 0x000fe20000000800 */
[----:B------:R-:W-:Y:S01]  /*0fd0*/  ULEA UR5, UR5, UR42, 0xd ;  /* 0x0000002a05057291 */ /* 0x000fe2000f8e683f */
[----:B------:R-:W-:-:S03]  /*0fe0*/  ISETP.LT.AND P0, PT, RZ, UR4, PT ;  /* 0x00000004ff007c0c */ /* 0x000fc6000bf01270 */
[----:B------:R-:W-:-:S04]  /*0ff0*/  UIADD3 UR5, UR5, 0x100, URZ ;  /* 0x0000010005057890 */ /* 0x000fc8000fffe03f */
[----:B------:R-:W-:-:S04]  /*1000*/  USHF.R.U32.HI UR5, URZ, 0x4, UR5 ;  /* 0x000000043f057899 */ /* 0x000fc80008011605 */
[----:B------:R-:W-:Y:S02]  /*1010*/  ULOP3.LUT UR41, UR5, 0x3fff, URZ, 0xc0, !UPT ;  /* 0x00003fff05297892 */ /* 0x000fe4000f8ec03f */
[----:B-1---5:R-:W-:Y:S10]  /*1020*/  @P0 BRA `(.L_x_13) ;  /* 0x0000000000400947 */ /* 0x022ff40003800000 */
[----:B------:R-:W-:Y:S01]  /*1030*/  MOV R0, 0x0 ;  /* 0x0000000000007802 */ /* 0x000fe20000000f00 */
[----:B------:R-:W-:Y:S01]  /*1040*/  ULDC.64 UR4, c[0x4][0x68] ;  /* 0x01001a0000047ab9 */ /* 0x000fe20000000a00 */
[----:B------:R-:W-:Y:S01]  /*1050*/  ULDC.64 UR6, c[0x4][0x8] ;  /* 0x0100020000067ab9 */ /* 0x000fe20000000a00 */
[----:B------:R-:W-:Y:S01]  /*1060*/  IMAD.U32 R4, RZ, RZ, UR4 ;  /* 0x00000004ff047e24 */ /* 0x000fe2000f8e00ff */
[----:B01----:R0:W1:Y:S01]  /*1070*/  LDC.64 R2, c[0x4][R0] ;  /* 0x0100000000027b82 */ /* 0x0030620000000a00 */
[----:B------:R-:W-:Y:S01]  /*1080*/  IMAD.U32 R5, RZ, RZ, UR5 ;  /* 0x00000005ff057e24 */ /* 0x000fe2000f8e00ff */
[----:B------:R-:W-:Y:S01]  /*1090*/  ULDC.64 UR4, c[0x4][0x70] ;  /* 0x01001c0000047ab9 */ /* 0x000fe20000000a00 */
[----:B------:R-:W-:Y:S02]  /*10a0*/  IMAD.U32 R10, RZ, RZ, UR6 ;  /* 0x00000006ff0a7e24 */ /* 0x000fe4000f8e00ff */
[----:B------:R-:W-:Y:S02]  /*10b0*/  IMAD.U32 R6, RZ, RZ, UR4 ;  /* 0x00000004ff067e24 */ /* 0x000fe4000f8e00ff */
[----:B------:R-:W-:-:S02]  /*10c0*/  IMAD.U32 R7, RZ, RZ, UR5 ;  /* 0x00000005ff077e24 */ /* 0x000fc4000f8e00ff */
[----:B------:R-:W-:Y:S02]  /*10d0*/  IMAD.U32 R11, RZ, RZ, UR7 ;  /* 0x00000007ff0b7e24 */ /* 0x000fe4000f8e00ff */
[----:B------:R-:W-:Y:S02]  /*10e0*/  IMAD.MOV.U32 R8, RZ, RZ, 0x1e1 ;  /* 0x000001e1ff087424 */ /* 0x000fe400078e00ff */
[----:B------:R-:W-:Y:S02]  /*10f0*/  IMAD.MOV.U32 R12, RZ, RZ, 0x1 ;  /* 0x00000001ff0c7424 */ /* 0x000fe400078e00ff */
[----:B0-----:R-:W-:-:S07]  /*1100*/  IMAD.MOV.U32 R13, RZ, RZ, RZ ;  /* 0x000000ffff0d7224 */ /* 0x001fce00078e00ff */
[----:B------:R-:W-:-:S07]  /*1110*/  LEPC R20, `(.L_x_13) ;  /* 0x000000001014794e */ /* 0x000fce0000000000 */
[----:B-1---5:R-:W-:Y:S05]  /*1120*/  CALL.ABS.NOINC R2 ;  /* 0x0000000002007343 */ /* 0x022fea0003c00000 */
.L_x_13:
[----:B------:R-:W-:-:S13]  /*1130*/  ISETP.NE.AND P0, PT, R35, 0x3, PT ;  /* 0x000000032300780c */ /* 0x000fda0003f05270 */
[----:B------:R-:W-:Y:S05]  /*1140*/  @!P0 BRA `(.L_x_14) ;  /* 0x0000000000048947 */ /* 0x000fea0003800000 */
[----:B------:R-:W-:Y:S01]  /*1150*/  BPT.TRAP 0x1 ;  /* 0x000000040000795c */ /* 0x000fe20000300000 */
.L_x_14:
[----:B01----:R-:W-:Y:S02]  /*1160*/  IMAD.U32 R3, RZ, RZ, UR39 ;  /* 0x00000027ff037e24 */ /* 0x003fe4000f8e00ff */
[----:B------:R-:W-:-:S03]  /*1170*/  IMAD.U32 R0, RZ, RZ, UR38 ;  /* 0x00000026ff007e24 */ /* 0x000fc6000f8e00ff */
[----:B------:R-:W-:Y:S02]  /*1180*/  LEA R3, R3, UR42, 0x3 ;  /* 0x0000002a03037c11 */ /* 0x000fe4000f8e18ff */
[----:B------:R-:W-:-:S04]  /*1190*/  SHF.L.U32 R0, R0, 0x1f, RZ ;  /* 0x0000001f00007819 */ /* 0x000fc800000006ff */
[----:B------:R0:W1:Y:S01]  /*11a0*/  SYNCS.PHASECHK.TRANS64.TRYWAIT P1, [R3+URZ], R0 ;  /* 0x00000000030075a7 */ /* 0x000062000802017f */
[----:B------:R-:W-:Y:S05]  /*11b0*/  @!P0 BRA `(.L_x_15) ;  /* 0x0000000000048947 */ /* 0x000fea0003800000 */
[----:B------:R-:W-:Y:S01]  /*11c0*/  BPT.TRAP 0x1 ;  /* 0x000000040000795c */ /* 0x000fe20000300000 */
.L_x_15:
[----:B-1----:R-:W-:Y:S05]  /*11d0*/  @P1 BRA `(.L_x_16) ;  /* 0x0000000000081947 */ /* 0x002fea0003800000 */
[----:B------:R-:W1:Y:S02]  /*11e0*/  SYNCS.PHASECHK.TRANS64.TRYWAIT P1, [R3+URZ], R0 ;  /* 0x00000000030075a7 */ /* 0x000e64000802017f */
[----:B-1----:R-:W-:Y:S05]  /*11f0*/  @!P1 BRA `(.L_x_17) ;  /* 0x0000003c00e49947 */ /* 0x002fea0003800000 */
.L_x_16:
[----:B------:R-:W-:-:S04]  /*1200*/  UISETP.LT.AND UP0, UPT, UR40, 0x1, UPT ;  /* 0x000000012800788c */ /* 0x000fc8000bf01270 */
[----:B------:R-:W-:-:S04]  /*1210*/  USEL UR4, UR40, 0x1, UP0 ;  /* 0x0000000128047887 */ /* 0x000fc80008000000 */
[----:B------:R-:W-:-:S06]  /*1220*/  UIADD3 UR4, UR40, -UR4, URZ ;  /* 0x8000000428047290 */ /* 0x000fcc000fffe03f */
[----:B01----:R-:W-:Y:S01]  /*1230*/  IMAD.U32 R0, RZ, RZ, UR4 ;  /* 0x00000004ff007e24 */ /* 0x003fe2000f8e00ff */
[----:B------:R-:W-:Y:S05]  /*1240*/  WARPSYNC.ALL ;  /* 0x0000000000007948 */ /* 0x000fea0003800000 */
[----:B------:R-:W-:Y:S01]  /*1250*/  ISETP.GE.AND P1, PT, R0, 0x1, PT ;  /* 0x000000010000780c */ /* 0x000fe20003f26270 */
[----:B------:R-:W-:Y:S01]  /*1260*/  UIADD3 UR4, UR42, 0x30100, URZ ;  /* 0x000301002a047890 */ /* 0x000fe2000fffe03f */
[----:B------:R-:W-:Y:S01]  /*1270*/  WARPGROUP.ARRIVE ;  /* 0x00000000000079c5 */ /* 0x000fe20000000000 */
[----:B------:R-:W-:Y:S01]  /*1280*/  UMOV UR9, 0x40000040 ;  /* 0x4000004000097882 */ /* 0x000fe20000000000 */
[----:B------:R-:W-:Y:S01]  /*1290*/  UMOV UR11, 0x40000000 ;  /* 0x40000000000b7882 */ /* 0x000fe20000000000 */
[----:B------:R-:W-:Y:S01]  /*12a0*/  USHF.R.U32.HI UR4, URZ, 0x4, UR4 ;  /* 0x000000043f047899 */ /* 0x000fe20008011604 */
[----:B------:R-:W-:Y:S01]  /*12b0*/  UMOV UR15, UR11 ;  /* 0x0000000b000f7c82 */ /* 0x000fe20008000000 */
[----:B------:R-:W-:-:S02]  /*12c0*/  UMOV UR13, 0x40000040 ;  /* 0x40000040000d7882 */ /* 0x000fc40000000000 */
[----:B------:R-:W-:Y:S02]  /*12d0*/  ULOP3.LUT UR5, UR4, 0x3fff, URZ, 0xc0, !UPT ;  /* 0x00003fff04057892 */ /* 0x000fe4000f8ec03f */
[----:B------:R-:W-:Y:S02]  /*12e0*/  ULOP3.LUT UR4, UR41, 0x10000, URZ, 0xfc, !UPT ;  /* 0x0001000029047892 */ /* 0x000fe4000f8efc3f */
[----:B------:R-:W-:Y:S02]  /*12f0*/  ULOP3.LUT UR5, UR5, 0x10000, URZ, 0xfc, !UPT ;  /* 0x0001000005057892 */ /* 0x000fe4000f8efc3f */
[----:B------:R-:W-:Y:S02]  /*1300*/  ULEA UR8, UR39, UR4, 0xc ;  /* 0x0000000427087291 */ /* 0x000fe4000f8e603f */
[----:B------:R-:W-:Y:S02]  /*1310*/  ULEA UR6, UR39, UR5, 0x7 ;  /* 0x0000000527067291 */ /* 0x000fe4000f8e383f */
[----:B------:R-:W-:-:S02]  /*1320*/  UIADD3 UR12, UR8, 0x400, URZ ;  /* 0x00000400080c7890 */ /* 0x000fc4000fffe03f */
[----:B------:R-:W-:-:S03]  /*1330*/  UIADD3 UR7, UR8, 0x402, URZ ;  /* 0x0000040208077890 */ /* 0x000fc6000fffe03f */
[----:B------:R-:W-:Y:S02]  /*1340*/  UMOV UR10, UR6 ;  /* 0x00000006000a7c82 */ /* 0x000fe40008000000 */
[----:B------:R-:W-:Y:S01]  /*1350*/  HGMMA.64x8x16.F32.BF16 R28, gdesc[UR8], RZ, !UPT, gsb0 ;  /* 0x00000000081c79f0 */ /* 0x000fe2000c0018ff */
[----:B------:R-:W-:Y:S01]  /*1360*/  UMOV UR14, UR10 ;  /* 0x0000000a000e7c82 */ /* 0x000fe20008000000 */
[----:B------:R-:W-:Y:S01]  /*1370*/  UIADD3 UR10, UR6, 0x46, URZ ;  /* 0x00000046060a7890 */ /* 0x000fe2000fffe03f */
[----:B------:R-:W-:Y:S01]  /*1380*/  UMOV UR9, 0x40000040 ;  /* 0x4000004000097882 */ /* 0x000fe20000000000 */
[----:B------:R-:W-:Y:S01]  /*1390*/  UMOV UR11, 0x40000000 ;  /* 0x40000000000b7882 */ /* 0x000fe20000000000 */
[----:B------:R-:W-:Y:S02]  /*13a0*/  WARPGROUP.DEPBAR.LE gsb0, 0x0 ;  /* 0x00008000000079c5 */ /* 0x000fe40000010000 */
[----:B------:R-:W-:-:S06]  /*13b0*/  WARPGROUP.ARRIVE ;  /* 0x00000000000079c5 */ /* 0x000fcc0000000000 */
[----:B------:R-:W-:Y:S01]  /*13c0*/  HGMMA.64x8x16.F32.BF16 R24, gdesc[UR12], RZ, !UPT, gsb0 ;  /* 0x000000000c1879f0 */ /* 0x000fe2000c0018ff */
[----:B------:R-:W-:Y:S02]  /*13d0*/  UIADD3 UR12, UR8, 0x2, URZ ;  /* 0x00000002080c7890 */ /* 0x000fe4000fffe03f */
[----:B------:R-:W-:Y:S01]  /*13e0*/  UIADD3 UR14, UR6, 0x2, URZ ;  /* 0x00000002060e7890 */ /* 0x000fe2000fffe03f */
[----:B------:R-:W-:Y:S01]  /*13f0*/  UMOV UR13, 0x40000040 ;  /* 0x40000040000d7882 */ /* 0x000fe20000000000 */
[----:B------:R-:W-:Y:S01]  /*1400*/  UMOV UR15, 0x40000000 ;  /* 0x40000000000f7882 */ /* 0x000fe20000000000 */
[----:B------:R-:W-:Y:S02]  /*1410*/  WARPGROUP.DEPBAR.LE gsb0, 0x0 ;  /* 0x00008000000079c5 */ /* 0x000fe40000010000 */
[----:B------:R-:W-:-:S06]  /*1420*/  WARPGROUP.ARRIVE ;  /* 0x00000000000079c5 */ /* 0x000fcc0000000000 */
[----:B------:R-:W-:Y:S01]  /*1430*/  HGMMA.64x8x16.F32.BF16 R28, gdesc[UR12], R28, gsb0 ;  /* 0x000000000c1c79f0 */ /* 0x000fe2000800181c */
[----:B------:R-:W-:Y:S01]  /*1440*/  UMOV UR12, UR7 ;  /* 0x00000007000c7c82 */ /* 0x000fe20008000000 */
[----:B------:R-:W-:Y:S01]  /*1450*/  UMOV UR13, 0x40000040 ;  /* 0x40000040000d7882 */ /* 0x000fe20000000000 */
[----:B------:R-:W-:Y:S01]  /*1460*/  UIADD3 UR7, UR8, 0x404, URZ ;  /* 0x0000040408077890 */ /* 0x000fe2000fffe03f */
[----:B------:R-:W-:Y:S02]  /*1470*/  WARPGROUP.DEPBAR.LE gsb0, 0x0 ;  /* 0x00008000000079c5 */ /* 0x000fe40000010000 */
[----:B------:R-:W-:-:S06]  /*1480*/  WARPGROUP.ARRIVE ;  /* 0x00000000000079c5 */ /* 0x000fcc0000000000 */
[----:B------:R-:W-:Y:S01]  /*1490*/  HGMMA.64x8x16.F32.BF16 R24, gdesc[UR12], R24, gsb0 ;  /* 0x000000000c1879f0 */ /* 0x000fe20008001818 */
        /* <DEDUP_REMOVED lines=56> */
[----:B------:R-:W-:Y:S01]  /*1820*/  UIADD3 UR6, UR8, 0xc06, URZ ;  /* 0x00000c0608067890 */ /* 0x000fe2000fffe03f */
[----:B------:R-:W-:Y:S02]  /*1830*/  WARPGROUP.DEPBAR.LE gsb0, 0x0 ;  /* 0x00008000000079c5 */ /* 0x000fe40000010000 */
[----:B------:R-:W-:-:S06]  /*1840*/  WARPGROUP.ARRIVE ;  /* 0x00000000000079c5 */ /* 0x000fcc0000000000 */
[----:B------:R-:W-:Y:S01]  /*1850*/  HGMMA.64x8x16.F32.BF16 R28, gdesc[UR12], R28, gsb0 ;  /* 0x000000000c1c79f0 */ /* 0x000fe2000800181c */
[----:B------:R-:W-:Y:S01]  /*1860*/  UMOV UR12, UR7 ;  /* 0x00000007000c7c82 */ /* 0x000fe20008000000 */
[----:B------:R-:W-:Y:S01]  /*1870*/  UMOV UR13, 0x40000040 ;  /* 0x40000040000d7882 */ /* 0x000fe20000000000 */
[----:B------:R-:W-:-:S07]  /*1880*/  UIADD3 UR7, UR8, 0x806, URZ ;  /* 0x0000080608077890 */ /* 0x000fce000fffe03f */
[----:B------:R-:W-:Y:S01]  /*1890*/  UMOV UR8, UR7 ;  /* 0x0000000700087c82 */ /* 0x000fe20008000000 */
[----:B------:R-:W-:Y:S02]  /*18a0*/  WARPGROUP.DEPBAR.LE gsb0, 0x0 ;  /* 0x00008000000079c5 */ /* 0x000fe40000010000 */
[----:B------:R-:W-:-:S06]  /*18b0*/  WARPGROUP.ARRIVE ;  /* 0x00000000000079c5 */ /* 0x000fcc0000000000 */
[----:B------:R-:W-:Y:S03]  /*18c0*/  HGMMA.64x8x16.F32.BF16 R24, gdesc[UR12], R24, gsb0 ;  /* 0x000000000c1879f0 */ /* 0x000fe60008001818 */
[----:B------:R-:W-:Y:S02]  /*18d0*/  WARPGROUP.DEPBAR.LE gsb0, 0x0 ;  /* 0x00008000000079c5 */ /* 0x000fe40000010000 */
[----:B------:R-:W-:-:S06]  /*18e0*/  WARPGROUP.ARRIVE ;  /* 0x00000000000079c5 */ /* 0x000fcc0000000000 */
[----:B------:R-:W-:Y:S01]  /*18f0*/  HGMMA.64x8x16.F32.BF16 R28, gdesc[UR8], R28, gsb0 ;  /* 0x00000000081c79f0 */ /* 0x000fe2000800181c */
[----:B------:R-:W-:Y:S01]  /*1900*/  UMOV UR8, UR6 ;  /* 0x0000000600087c82 */ /* 0x000fe20008000000 */
[----:B------:R-:W-:Y:S01]  /*1910*/  UMOV UR9, 0x40000040 ;  /* 0x4000004000097882 */ /* 0x000fe20000000000 */
[----:B------:R-:W-:Y:S02]  /*1920*/  WARPGROUP.DEPBAR.LE gsb0, 0x0 ;  /* 0x00008000000079c5 */ /* 0x000fe40000010000 */
[----:B------:R-:W-:-:S06]  /*1930*/  WARPGROUP.ARRIVE ;  /* 0x00000000000079c5 */ /* 0x000fcc0000000000 */
[----:B------:R-:W-:Y:S03]  /*1940*/  HGMMA.64x8x16.F32.BF16 R24, gdesc[UR8], R24, gsb0 ;  /* 0x00000000081879f0 */ /* 0x000fe60008001818 */
[----:B------:R-:W-:Y:S02]  /*1950*/  WARPGROUP.DEPBAR.LE gsb0, 0x0 ;  /* 0x00008000000079c5 */ /* 0x000fe40000010000 */
[----:B------:R-:W-:Y:S05]  /*1960*/  @!P1 BRA `(.L_x_18) ;  /* 0x0000000800489947 */ /* 0x000fea0003800000 */
[----:B------:R-:W-:-:S04]  /*1970*/  UIADD3 UR6, UR39, 0x1, URZ ;  /* 0x0000000127067890 */ /* 0x000fc8000fffe03f */
[----:B------:R-:W-:-:S04]  /*1980*/  UISETP.NE.AND UP0, UPT, UR6, 0x3, UPT ;  /* 0x000000030600788c */ /* 0x000fc8000bf05270 */
[----:B------:R-:W-:Y:S02]  /*1990*/  USEL UR7, URZ, 0x1, UP0 ;  /* 0x000000013f077887 */ /* 0x000fe40008000000 */
[----:B------:R-:W-:Y:S02]  /*19a0*/  USEL UR6, UR6, URZ, UP0 ;  /* 0x0000003f06067287 */ /* 0x000fe40008000000 */
[----:B------:R-:W-:-:S06]  /*19b0*/  ULOP3.LUT UR7, UR38, UR7, URZ, 0x3c, !UPT ;  /* 0x0000000726077292 */ /* 0x000fcc000f8e3c3f */
[----:B------:R-:W-:Y:S01]  /*19c0*/  IMAD.U32 R4, RZ, RZ, UR7 ;  /* 0x00000007ff047e24 */ /* 0x000fe2000f8e00ff */
[----:B------:R-:W-:-:S06]  /*19d0*/  UMOV UR7, UR39 ;  /* 0x0000002700077c82 */ /* 0x000fcc0008000000 */
.L_x_25:
[----:B01----:R-:W-:Y:S05]  /*19e0*/  @!P0 BRA `(.L_x_19) ;  /* 0x0000000000048947 */ /* 0x003fea0003800000 */
[----:B------:R-:W-:Y:S01]  /*19f0*/  BPT.TRAP 0x1 ;  /* 0x000000040000795c */ /* 0x000fe20000300000 */
.L_x_19:
[----:B------:R-:W0:Y:S01]  /*1a00*/  S2UR UR9, SR_CgaCtaId ;  /* 0x00000000000979c3 */ /* 0x000e220000008800 */
[----:B------:R-:W-:Y:S01]  /*1a10*/  UMOV UR8, 0x400 ;  /* 0x0000040000087882 */ /* 0x000fe20000000000 */
[----:B------:R-:W-:Y:S01]  /*1a20*/  SHF.L.U32 R2, R4, 0x1f, RZ ;  /* 0x0000001f04027819 */ /* 0x000fe200000006ff */
[----:B0-----:R-:W-:-:S04]  /*1a30*/  ULEA UR8, UR9, UR8, 0x18 ;  /* 0x0000000809087291 */ /* 0x001fc8000f8ec03f */
[----:B------:R-:W-:-:S09]  /*1a40*/  ULEA UR9, UR6, UR8, 0x3 ;  /* 0x0000000806097291 */ /* 0x000fd2000f8e183f */
[----:B------:R0:W1:Y:S01]  /*1a50*/  SYNCS.PHASECHK.TRANS64.TRYWAIT P1, [UR9], R2 ;  /* 0x00000002ff0075a7 */ /* 0x0000620008020149 */
[----:B------:R-:W-:Y:S05]  /*1a60*/  @!P0 BRA `(.L_x_20) ;  /* 0x0000000000048947 */ /* 0x000fea0003800000 */
[----:B------:R-:W-:Y:S01]  /*1a70*/  BPT.TRAP 0x1 ;  /* 0x000000040000795c */ /* 0x000fe20000300000 */
.L_x_20:
[----:B-1----:R-:W-:Y:S05]  /*1a80*/  @P1 BRA `(.L_x_21) ;  /* 0x0000000000081947 */ /* 0x002fea0003800000 */
[----:B------:R-:W1:Y:S02]  /*1a90*/  SYNCS.PHASECHK.TRANS64.TRYWAIT P1, [UR9], R2 ;  /* 0x00000002ff0075a7 */ /* 0x000e640008020149 */
[----:B-1----:R-:W-:Y:S05]  /*1aa0*/  @!P1 BRA `(.L_x_22) ;  /* 0x0000003400cc9947 */ /* 0x002fea0003800000 */
.L_x_21:
[----:B------:R-:W-:Y:S01]  /*1ab0*/  ULEA UR12, UR6, UR5, 0x7 ;  /* 0x00000005060c7291 */ /* 0x000fe2000f8e383f */
[----:B------:R-:W-:Y:S01]  /*1ac0*/  WARPGROUP.ARRIVE ;  /* 0x00000000000079c5 */ /* 0x000fe20000000000 */
[----:B------:R-:W-:Y:S01]  /*1ad0*/  ULEA UR10, UR6, UR4, 0xc ;  /* 0x00000004060a7291 */ /* 0x000fe2000f8e603f */
[----:B------:R-:W-:Y:S01]  /*1ae0*/  UMOV UR19, 0x40000000 ;  /* 0x4000000000137882 */ /* 0x000fe20000000000 */
[----:B------:R-:W-:Y:S02]  /*1af0*/  UMOV UR17, 0x40000040 ;  /* 0x4000004000117882 */ /* 0x000fe40000000000 */
[----:B------:R-:W-:Y:S01]  /*1b00*/  UIADD3 UR9, UR10, 0x400, URZ ;  /* 0x000004000a097890 */ /* 0x000fe2000fffe03f */
[----:B------:R-:W-:Y:S02]  /*1b10*/  UMOV UR18, UR12 ;  /* 0x0000000c00127c82 */ /* 0x000fe40008000000 */
[----:B------:R-:W-:Y:S01]  /*1b20*/  UMOV UR16, UR10 ;  /* 0x0000000a00107c82 */ /* 0x000fe20008000000 */
[----:B------:R-:W-:Y:S01]  /*1b30*/  UIADD3 UR14, UR12, 0x46, URZ ;  /* 0x000000460c0e7890 */ /* 0x000fe2000fffe03f */
[----:B------:R-:W-:Y:S01]  /*1b40*/  HGMMA.64x8x16.F32.BF16 R28, gdesc[UR16], R28, gsb0 ;  /* 0x00000000101c79f0 */ /* 0x000fe2000800181c */
[----:B------:R-:W-:Y:S01]  /*1b50*/  UMOV UR17, 0x40000040 ;  /* 0x4000004000117882 */ /* 0x000fe20000000000 */
[----:B------:R-:W-:Y:S01]  /*1b60*/  UMOV UR16, UR9 ;  /* 0x0000000900107c82 */ /* 0x000fe20008000000 */
[----:B------:R-:W-:Y:S01]  /*1b70*/  UIADD3 UR9, UR10, 0x402, URZ ;  /* 0x000004020a097890 */ /* 0x000fe2000fffe03f */
[----:B------:R-:W-:Y:S01]  /*1b80*/  UMOV UR15, 0x40000000 ;  /* 0x40000000000f7882 */ /* 0x000fe20000000000 */
[----:B------:R-:W-:Y:S01]  /*1b90*/  UMOV UR13, 0x40000040 ;  /* 0x40000040000d7882 */ /* 0x000fe20000000000 */
[----:B------:R-:W-:-:S02]  /*1ba0*/  WARPGROUP.DEPBAR.LE gsb0, 0x0 ;  /* 0x00008000000079c5 */ /* 0x000fc40000010000 */
        /* <DEDUP_REMOVED lines=71> */
[----:B------:R-:W-:Y:S02]  /*2020*/  UIADD3 UR12, UR10, 0x806, URZ ;  /* 0x000008060a0c7890 */ /* 0x000fe4000fffe03f */
[----:B------:R-:W-:Y:S01]  /*2030*/  UIADD3 UR10, UR10, 0xc06, URZ ;  /* 0x00000c060a0a7890 */ /* 0x000fe2000fffe03f */
        /* <DEDUP_REMOVED lines=18> */
[----:B------:R-:W-:Y:S01]  /*2160*/  BPT.TRAP 0x1 ;  /* 0x000000040000795c */ /* 0x000fe20000300000 */
.L_x_23:
[----:B------:R-:W-:Y:S01]  /*2170*/  ULEA UR8, UR7, UR8, 0x3 ;  /* 0x0000000807087291 */ /* 0x000fe2000f8e183f */
[----:B------:R-:W-:-:S03]  /*2180*/  ISETP.GT.U32.AND P1, PT, R17, 0x1, PT ;  /* 0x000000011100780c */ /* 0x000fc60003f24070 */
[----:B------:R-:W-:-:S04]  /*2190*/  UIADD3 UR8, UR8, 0x18, URZ ;  /* 0x0000001808087890 */ /* 0x000fc8000fffe03f */
[----:B------:R-:W-:-:S09]  /*21a0*/  UPRMT UR8, URZ, 0x654, UR8 ;  /* 0x000006543f087896 */ /* 0x000fd20008000008 */
[----:B------:R-:W-:Y:S01]  /*21b0*/  SYNCS.ARRIVE.TRANS64.RED.A1T0 RZ, [UR8], RZ ;  /* 0x000000ffffff79a7 */ /* 0x000fe20008100408 */
[----:B------:R-:W-:Y:S05]  /*21c0*/  @P1 BRA `(.L_x_24) ;  /* 0x0000000000041947 */ /* 0x000fea0003800000 */
[----:B------:R-:W-:Y:S01]  /*21d0*/  BPT.TRAP 0x1 ;  /* 0x000000040000795c */ /* 0x000fe20000300000 */
.L_x_24:
[----:B------:R-:W-:Y:S01]  /*21e0*/  UIADD3 UR6, UR6, 0x1, URZ ;  /* 0x0000000106067890 */ /* 0x000fe2000fffe03f */
[C---:B------:R-:W-:Y:S01]  /*21f0*/  ISETP.GT.AND P1, PT, R0.reuse, 0x1, PT ;  /* 0x000000010000780c */ /* 0x040fe20003f24270 */
[----:B------:R-:W-:Y:S01]  /*2200*/  UIADD3 UR7, UR7, 0x1, URZ ;  /* 0x0000000107077890 */ /* 0x000fe2000fffe03f */
[----:B------:R-:W-:Y:S01]  /*2210*/  VIADD R0, R0, 0xffffffff ;  /* 0xffffffff00007836 */ /* 0x000fe20000000000 */
[----:B------:R-:W-:Y:S02]  /*2220*/  UISETP.NE.AND UP0, UPT, UR6, 0x3, UPT ;  /* 0x000000030600788c */ /* 0x000fe4000bf05270 */
[----:B------:R-:W-:Y:S02]  /*2230*/  UISETP.NE.AND UP1, UPT, UR7, 0x3, UPT ;  /* 0x000000030700788c */ /* 0x000fe4000bf25270 */
[----:B------:R-:W-:Y:S02]  /*2240*/  USEL UR8, URZ, 0x1, UP0 ;  /* 0x000000013f087887 */ /* 0x000fe40008000000 */
[----:B------:R-:W-:-:S02]  /*2250*/  USEL UR6, UR6, URZ, UP0 ;  /* 0x0000003f06067287 */ /* 0x000fc40008000000 */
[----:B------:R-:W-:Y:S02]  /*2260*/  USEL UR7, UR7, URZ, UP1 ;  /* 0x0000003f07077287 */ /* 0x000fe40008800000 */
[----:B------:R-:W-:Y:S01]  /*2270*/  LOP3.LUT R4, R4, UR8, RZ, 0x3c, !PT ;  /* 0x0000000804047c12 */ /* 0x000fe2000f8e3cff */
[----:B------:R-:W-:Y:S09]  /*2280*/  @P1 BRA `(.L_x_25) ;  /* 0xfffffff400d41947 */ /* 0x000ff2000383ffff */
.L_x_18:
[----:B------:R-:W2:Y:S02]  /*2290*/  LDC R0, c[0x0][0x28c] ;  /* 0x0000a300ff007b82 */ /* 0x000ea40000000800 */
[----:B--2---:R-:W-:-:S13]  /*22a0*/  ISETP.GE.AND P1, PT, R0, 0x1, PT ;  /* 0x000000010000780c */ /* 0x004fda0003f26270 */
[----:B------:R-:W-:Y:S05]  /*22b0*/  @!P1 BRA `(.L_x_26) ;  /* 0x0000000000489947 */ /* 0x000fea0003800000 */
[----:B------:R-:W-:Y:S05]  /*22c0*/  @!P0 BRA `(.L_x_27) ;  /* 0x0000000000048947 */ /* 0x000fea0003800000 */
[----:B------:R-:W-:Y:S01]  /*22d0*/  BPT.TRAP 0x1 ;  /* 0x000000040000795c */ /* 0x000fe20000300000 */
.L_x_27:
[----:B------:R-:W2:Y:S01]  /*22e0*/  S2UR UR7, SR_CgaCtaId ;  /* 0x00000000000779c3 */ /* 0x000ea20000008800 */
[----:B------:R-:W-:Y:S01]  /*22f0*/  UISETP.LT.AND UP0, UPT, UR40, 0x1, UPT ;  /* 0x000000012800788c */ /* 0x000fe2000bf01270 */
[----:B------:R-:W-:-:S03]  /*2300*/  ISETP.GT.U32.AND P0, PT, R17, 0x1, PT ;  /* 0x000000011100780c */ /* 0x000fc60003f04070 */
[----:B------:R-:W-:-:S04]  /*2310*/  USEL UR6, UR40, 0x1, UP0 ;  /* 0x0000000128067887 */ /* 0x000fc80008000000 */
[----:B------:R-:W-:-:S04]  /*2320*/  UIADD3 UR6, UR39, UR40, -UR6 ;  /* 0x0000002827067290 */ /* 0x000fc8000fffe806 */
[----:B------:R-:W-:-:S04]  /*2330*/  UIMAD.WIDE.U32 UR4, UR6, -0x55555555, URZ ;  /* 0xaaaaaaab060478a5 */ /* 0x000fc8000f8e003f */
[----:B------:R-:W-:-:S03]  /*2340*/  USHF.R.U32.HI UR4, URZ, 0x1, UR5 ;  /* 0x000000013f047899 */ /* 0x000fc60008011605 */
[----:B------:R-:W-:Y:S01]  /*2350*/  UMOV UR5, 0x400 ;  /* 0x0000040000057882 */ /* 0x000fe20000000000 */
[----:B------:R-:W-:Y:S02]  /*2360*/  UIMAD UR6, UR4, -0x3, UR6 ;  /* 0xfffffffd040678a4 */ /* 0x000fe4000f8e0206 */
[----:B--2---:R-:W-:-:S04]  /*2370*/  ULEA UR5, UR7, UR5, 0x18 ;  /* 0x0000000507057291 */ /* 0x004fc8000f8ec03f */
[----:B------:R-:W-:-:S04]  /*2380*/  ULEA UR6, UR6, UR5, 0x3 ;  /* 0x0000000506067291 */ /* 0x000fc8000f8e183f */
[----:B------:R-:W-:-:S04]  /*2390*/  UIADD3 UR6, UR6, 0x18, URZ ;  /* 0x0000001806067890 */ /* 0x000fc8000fffe03f */
[----:B------:R-:W-:-:S09]  /*23a0*/  UPRMT UR6, URZ, 0x654, UR6 ;  /* 0x000006543f067896 */ /* 0x000fd20008000006 */
[----:B------:R-:W-:Y:S01]  /*23b0*/  SYNCS.ARRIVE.TRANS64.RED.A1T0 RZ, [UR6], RZ ;  /* 0x000000ffffff79a7 */ /* 0x000fe20008100406 */
[----:B------:R-:W-:Y:S05]  /*23c0*/  @P0 BRA `(.L_x_26) ;  /* 0x0000000000040947 */ /* 0x000fea0003800000 */
[----:B------:R-:W-:Y:S01]  /*23d0*/  BPT.TRAP 0x1 ;  /* 0x000000040000795c */ /* 0x000fe20000300000 */
.L_x_26:
[----:B------:R-:W2:Y:S01]  /*23e0*/  LDC R4, c[0x0][0x288] ;  /* 0x0000a200ff047b82 */ /* 0x000ea20000000800 */
[----:B-1----:R-:W-:Y:S01]  /*23f0*/  LOP3.LUT R3, R16, 0x60, RZ, 0xc0, !PT ;  /* 0x0000006010037812 */ /* 0x002fe200078ec0ff */
[----:B------:R-:W-:Y:S01]  /*2400*/  IMAD.SHL.U32 R37, R37, 0x8, RZ ;  /* 0x0000000825257824 */ /* 0x000fe200078e00ff */
[----:B0-----:R-:W-:Y:S01]  /*2410*/  SHF.R.U32.HI R2, RZ, 0x2, R16 ;  /* 0x00000002ff027819 */ /* 0x001fe20000011610 */
[----:B------:R-:W-:Y:S01]  /*2420*/  UIADD3 UR39, UR40, UR39, URZ ;  /* 0x0000002728277290 */ /* 0x000fe2000fffe03f */
[----:B------:R-:W-:Y:S01]  /*2430*/  SHF.R.U32.HI R9, RZ, 0x1, R3 ;  /* 0x00000001ff097819 */ /* 0x000fe20000011603 */
[----:B------:R-:W-:Y:S01]  /*2440*/  IMAD.SHL.U32 R11, R36, 0x100, RZ ;  /* 0x00000100240b7824 */ /* 0x000fe200078e00ff */
[----:B------:R-:W-:Y:S01]  /*2450*/  LOP3.LUT R3, R16, 0x3, RZ, 0xc0, !PT ;  /* 0x0000000310037812 */ /* 0x000fe200078ec0ff */
[----:B------:R-:W-:Y:S01]  /*2460*/  UISETP.GT.U32.AND UP0, UPT, UR39, 0x2, UPT ;  /* 0x000000022700788c */ /* 0x000fe2000bf04070 */
[----:B------:R-:W-:Y:S01]  /*2470*/  LOP3.LUT R0, R23, 0x1, RZ, 0xc0, !PT ;  /* 0x0000000117007812 */ /* 0x000fe200078ec0ff */
[----:B------:R-:W-:Y:S01]  /*2480*/  ULDC UR7, c[0x0][0x284] ;  /* 0x0000a10000077ab9 */ /* 0x000fe20000000800 */
[----:B------:R-:W-:Y:S01]  /*2490*/  LOP3.LUT R2, R2, 0x7, RZ, 0xc0, !PT ;  /* 0x0000000702027812 */ /* 0x000fe200078ec0ff */
[----:B------:R-:W-:Y:S01]  /*24a0*/  UISETP.LT.U32.AND UP0, UPT, UR40, 0x3, UP0 ;  /* 0x000000032800788c */ /* 0x000fe20008701070 */
[----:B------:R-:W-:Y:S01]  /*24b0*/  SHF.R.S32.HI R21, RZ, 0x1f, R33 ;  /* 0x0000001fff157819 */ /* 0x000fe20000011421 */
[----:B------:R-:W-:Y:S01]  /*24c0*/  IMAD.SHL.U32 R7, R0, 0x40, RZ ;  /* 0x0000004000077824 */ /* 0x000fe200078e00ff */
[--C-:B------:R-:W-:Y:S01]  /*24d0*/  IADD3 R5, RZ, -R9, -R2.reuse ;  /* 0x80000009ff057210 */ /* 0x100fe20007ffe802 */
[----:B------:R-:W-:Y:S01]  /*24e0*/  UISETP.GE.U32.AND UP1, UPT, UR40, 0x3, UPT ;  /* 0x000000032800788c */ /* 0x000fe2000bf26070 */
[----:B------:R-:W-:Y:S01]  /*24f0*/  IMAD.WIDE R12, R36, 0x100, RZ ;  /* 0x00000100240c7825 */ /* 0x000fe200078e02ff */
[----:B------:R-:W-:Y:S01]  /*2500*/  ULDC.64 UR8, c[0x0][0x5d0] ;  /* 0x0001740000087ab9 */ /* 0x000fe20000000a00 */
[----:B------:R-:W-:Y:S01]  /*2510*/  UIMAD.WIDE.U32 UR4, UR39, -0x55555555, URZ ;  /* 0xaaaaaaab270478a5 */ /* 0x000fe2000f8e003f */
[----:B------:R-:W-:Y:S01]  /*2520*/  LOP3.LUT R7, R7, 0x40, R2, 0xe2, !PT ;  /* 0x0000004007077812 */ /* 0x000fe200078ee202 */
[----:B------:R-:W-:Y:S01]  /*2530*/  USEL UR6, URZ, 0x1, !UP0 ;  /* 0x000000013f067887 */ /* 0x000fe2000c000000 */
[----:B------:R-:W-:Y:S01]  /*2540*/  IMAD R0, R0, -0x40, R5 ;  /* 0xffffffc000007824 */ /* 0x000fe200078e0205 */
[----:B------:R-:W-:Y:S01]  /*2550*/  USHF.R.U32.HI UR4, URZ, 0x1, UR5 ;  /* 0x000000013f047899 */ /* 0x000fe20008011605 */
[----:B--2---:R-:W-:Y:S01]  /*2560*/  IMAD R6, R3, -0x2, R4 ;  /* 0xfffffffe03067824 */ /* 0x004fe200078e0204 */
[----:B------:R-:W-:Y:S01]  /*2570*/  ISETP.GE.AND P0, PT, R37, R4, PT ;  /* 0x000000042500720c */ /* 0x000fe20003f06270 */
[----:B------:R-:W-:Y:S01]  /*2580*/  IMAD.SHL.U32 R4, R16, 0x2, RZ ;  /* 0x0000000210047824 */ /* 0x000fe200078e00ff */
[----:B------:R-:W-:Y:S01]  /*2590*/  ULOP3.LUT UR38, UR38, UR6, URZ, 0x3c, !UPT ;  /* 0x0000000626267292 */ /* 0x000fe2000f8e3c3f */
[----:B------:R-:W-:Y:S01]  /*25a0*/  IMAD R2, R21, UR8, RZ ;  /* 0x0000000815027c24 */ /* 0x000fe2000f8e02ff */
[----:B------:R-:W-:Y:S01]  /*25b0*/  ISETP.GE.OR P0, PT, R11, UR7, P0 ;  /* 0x000000070b007c0c */ /* 0x000fe20008706670 */
[----:B------:R-:W-:Y:S01]  /*25c0*/  UIMAD UR39, UR4, -0x3, UR39 ;  /* 0xfffffffd042778a4 */ /* 0x000fe2000f8e0227 */
[----:B------:R-:W-:Y:S01]  /*25d0*/  LOP3.LUT R4, R37, 0x6, R4, 0xf8, !PT ;  /* 0x0000000625047812 */ /* 0x000fe200078ef804 */
[----:B------:R-:W-:Y:S01]  /*25e0*/  IMAD R15, R33, UR9, R2 ;  /* 0x00000009210f7c24 */ /* 0x000fe2000f8e0202 */
[----:B------:R-:W-:Y:S01]  /*25f0*/  @UP1 ULOP3.LUT UR38, UR38, 0x1, UR4, 0x78, !UPT ;  /* 0x0000000126261892 */ /* 0x000fe2000f8e7804 */
[----:B------:R-:W-:Y:S01]  /*2600*/  IADD3 R48, -R11, UR7, R0 ;  /* 0x000000070b307c10 */ /* 0x000fe2000fffe100 */
[----:B------:R-:W-:Y:S01]  /*2610*/  IMAD.IADD R50, R6, 0x1, -R37 ;  /* 0x0000000106327824 */ /* 0x000fe200078e0a25 */
[--C-:B------:R-:W-:Y:S01]  /*2620*/  SHF.R.S32.HI R5, RZ, 0x1f, R4.reuse ;  /* 0x0000001fff057819 */ /* 0x100fe20000011404 */
[----:B------:R-:W-:Y:S01]  /*2630*/  IMAD.MOV.U32 R0, RZ, RZ, -0x1 ;  /* 0xffffffffff007424 */ /* 0x000fe200078e00ff */
[----:B------:R-:W-:Y:S01]  /*2640*/  LOP3.LUT R55, R12, R7, R9, 0xfe, !PT ;  /* 0x000000070c377212 */ /* 0x000fe200078efe09 */
[----:B------:R-:W-:-:S04]  /*2650*/  IMAD.WIDE.U32 R2, R33, UR8, R4 ;  /* 0x0000000821027c25 */ /* 0x000fc8000f8e0004 */
[----:B------:R-:W-:Y:S02]  /*2660*/  IMAD.IADD R7, R3, 0x1, R15 ;  /* 0x0000000103077824 */ /* 0x000fe400078e020f */
[----:B------:R-:W-:Y:S01]  /*2670*/  IMAD.MOV.U32 R6, RZ, RZ, R2 ;  /* 0x000000ffff067224 */ /* 0x000fe200078e0002 */
[----:B------:R-:W-:Y:S06]  /*2680*/  @P0 BRA `(.L_x_28) ;  /* 0x0000000c00840947 */ /* 0x000fec0003800000 */
[----:B------:R-:W0:Y:S01]  /*2690*/  LDC.64 R2, c[0x0][0x5c8] ;  /* 0x00017200ff027b82 */ /* 0x000e220000000a00 */
[----:B-----5:R-:W-:Y:S01]  /*26a0*/  FSETP.NEU.AND P0, PT, R34, RZ, PT ;  /* 0x000000ff2200720b */ /* 0x020fe20003f0d000 */
[----:B------:R-:W-:Y:S01]  /*26b0*/  BSSY B0, `(.L_x_28) ;  /* 0x00000de000007945 */ /* 0x000fe20003800000 */
[-C--:B0-----:R-:W-:Y:S02]  /*26c0*/  IMAD R8, R13, R2.reuse, RZ ;  /* 0x000000020d087224 */ /* 0x081fe400078e02ff */
[----:B------:R-:W-:-:S04]  /*26d0*/  IMAD.WIDE.U32 R38, R55, R2, R6 ;  /* 0x0000000237267225 */ /* 0x000fc800078e0006 */
[----:B------:R-:W-:-:S04]  /*26e0*/  IMAD R7, R55, R3, R8 ;  /* 0x0000000337077224 */ /* 0x000fc800078e0208 */
[----:B------:R-:W-:Y:S01]  /*26f0*/  IMAD.IADD R41, R39, 0x1, R7 ;  /* 0x0000000127297824 */ /* 0x000fe200078e0207 */
[----:B------:R-:W-:Y:S06]  /*2700*/  @!P0 BRA `(.L_x_29) ;  /* 0x0000000800948947 */ /* 0x000fec0003800000 */
[----:B------:R-:W0:Y:S01]  /*2710*/  LDC.64 R8, c[0x0][0x5b8] ;  /* 0x00016e00ff087b82 */ /* 0x000e220000000a00 */
[----:B------:R-:W-:Y:S01]  /*2720*/  ISETP.GT.AND P1, PT, R48, RZ, PT ;  /* 0x000000ff3000720c */ /* 0x000fe20003f24270 */
[----:B------:R-:W-:-:S03]  /*2730*/  ULDC.64 UR4, c[0x0][0x5c0] ;  /* 0x0001700000047ab9 */ /* 0x000fc60000000a00 */
[----:B------:R-:W-:-:S03]  /*2740*/  ISETP.GT.AND P2, PT, R50, RZ, P1 ;  /* 0x000000ff3200720c */ /* 0x000fc60000f44270 */
[----:B------:R-:W1:Y:S08]  /*2750*/  LDC.64 R10, c[0x0][0x5b0] ;  /* 0x00016c00ff0a7b82 */ /* 0x000e700000000a00 */
[----:B------:R-:W2:Y:S01]  /*2760*/  LDC.64 R6, c[0x0][0x5a8] ;  /* 0x00016a00ff067b82 */ /* 0x000ea20000000a00 */
[-C--:B0-----:R-:W-:Y:S02]  /*2770*/  IMAD R12, R21, R8.reuse, RZ ;  /* 0x00000008150c7224 */ /* 0x081fe400078e02ff */
[----:B------:R-:W-:-:S04]  /*2780*/  IMAD.WIDE.U32 R42, R33, R8, R4 ;  /* 0x00000008212a7225 */ /* 0x000fc800078e0004 */
[----:B------:R-:W-:Y:S02]  /*2790*/  IMAD R49, R33, R9, R12 ;  /* 0x0000000921317224 */ /* 0x000fe400078e020c */
[-C--:B-1----:R-:W-:Y:S02]  /*27a0*/  IMAD R12, R13, R10.reuse, RZ ;  /* 0x0000000a0d0c7224 */ /* 0x082fe400078e02ff */
[----:B------:R-:W-:Y:S02]  /*27b0*/  IMAD.IADD R15, R43, 0x1, R49 ;  /* 0x000000012b0f7824 */ /* 0x000fe400078e0231 */
[----:B------:R-:W-:Y:S02]  /*27c0*/  IMAD.MOV.U32 R14, RZ, RZ, R42 ;  /* 0x000000ffff0e7224 */ /* 0x000fe400078e002a */
[C---:B------:R-:W-:Y:S02]  /*27d0*/  IMAD R51, R55.reuse, R11, R12 ;  /* 0x0000000b37337224 */ /* 0x040fe400078e020c */
[----:B------:R-:W-:-:S04]  /*27e0*/  IMAD.WIDE.U32 R12, R55, R10, R14 ;  /* 0x0000000a370c7225 */ /* 0x000fc800078e000e */
[----:B------:R-:W-:Y:S01]  /*27f0*/  IMAD.IADD R9, R13, 0x1, R51 ;  /* 0x000000010d097824 */ /* 0x000fe200078e0233 */
[----:B--2---:R-:W-:-:S04]  /*2800*/  LEA R20, P0, R12, R6, 0x1 ;  /* 0x000000060c147211 */ /* 0x004fc800078008ff */
[----:B------:R-:W-:-:S05]  /*2810*/  LEA.HI.X R21, R12, R7, R9, 0x1, P0 ;  /* 0x000000070c157211 */ /* 0x000fca00000f0c09 */
[----:B------:R0:W2:Y:S01]  /*2820*/  @P2 LDG.E.LTC128B.U16 R9, desc[UR36][R20.64] ;  /* 0x0000002414092981 */ /* 0x0000a2000c1e1520 */
[----:B------:R-:W-:Y:S01]  /*2830*/  LEA R12, P0, R38, UR4, 0x1 ;  /* 0x00000004260c7c11 */ /* 0x000fe2000f8008ff */
[----:B------:R-:W-:Y:S01]  /*2840*/  IMAD.WIDE.U32 R36, R55, R10, R4 ;  /* 0x0000000a37247225 */ /* 0x000fe200078e0004 */
[----:B------:R-:W-:Y:S01]  /*2850*/  ISETP.GT.AND P1, PT, R50, 0x1, P1 ;  /* 0x000000013200780c */ /* 0x000fe20000f24270 */
[----:B------:R-:W-:Y:S02]  /*2860*/  BSSY B1, `(.L_x_30) ;  /* 0x0000010000017945 */ /* 0x000fe40003800000 */
[----:B------:R-:W-:Y:S02]  /*2870*/  IMAD.IADD R37, R51, 0x1, R37 ;  /* 0x0000000133257824 */ /* 0x000fe400078e0225 */
[----:B------:R-:W-:-:S04]  /*2880*/  IMAD.WIDE.U32 R36, R33, R8, R36 ;  /* 0x0000000821247225 */ /* 0x000fc800078e0024 */
[----:B0-----:R-:W-:Y:S01]  /*2890*/  IMAD.IADD R21, R49, 0x1, R37 ;  /* 0x0000000131157824 */ /* 0x001fe200078e0225 */
[----:B------:R-:W-:Y:S01]  /*28a0*/  SHF.L.U64.HI R37, R10, 0x3, R11 ;  /* 0x000000030a257819 */ /* 0x000fe2000001020b */
[----:B--2---:R-:W-:-:S04]  /*28b0*/  IMAD.U32 R13, R9, 0x10000, RZ ;  /* 0x00010000090d7824 */ /* 0x004fc800078e00ff */
[----:B------:R-:W-:-:S04]  /*28c0*/  FMUL R13, R13, R34 ;  /* 0x000000220d0d7220 */ /* 0x000fc80000400000 */
[----:B------:R-:W-:Y:S01]  /*28d0*/  FFMA R28, R28, R32, R13 ;  /* 0x000000201c1c7223 */ /* 0x000fe2000000000d */
[----:B------:R-:W-:Y:S02]  /*28e0*/  LEA.HI.X R13, R38, UR5, R41, 0x1, P0 ;  /* 0x00000005260d7c11 */ /* 0x000fe400080f0c29 */
[C---:B------:R-:W-:Y:S02]  /*28f0*/  LEA R20, P0, R36.reuse, R6, 0x1 ;  /* 0x0000000624147211 */ /* 0x040fe400078008ff */
[----:B------:R-:W-:Y:S02]  /*2900*/  F2FP.BF16.F32.PACK_AB R28, RZ, R28 ;  /* 0x0000001cff1c723e */ /* 0x000fe400000010ff */
[----:B------:R-:W-:Y:S01]  /*2910*/  LEA.HI.X R21, R36, R7, R21, 0x1, P0 ;  /* 0x0000000724157211 */ /* 0x000fe200000f0c15 */
[----:B------:R-:W-:Y:S02]  /*2920*/  IMAD.SHL.U32 R36, R10, 0x8, RZ ;  /* 0x000000080a247824 */ /* 0x000fe400078e00ff */
[----:B------:R0:W-:Y:S01]  /*2930*/  @P2 STG.E.U16 desc[UR36][R12.64], R28 ;  /* 0x0000001c0c002986 */ /* 0x0001e2000c101524 */
[----:B------:R-:W-:Y:S05]  /*2940*/  @!P1 BRA `(.L_x_31) ;  /* 0x0000000000049947 */ /* 0x000fea0003800000 */
[----:B------:R1:W5:Y:S02]  /*2950*/  LDG.E.LTC128B.U16 R9, desc[UR36][R20.64+0x2] ;  /* 0x0000022414097981 */ /* 0x000364000c1e1520 */
.L_x_31:
[----:B------:R-:W-:Y:S05]  /*2960*/  BSYNC B1 ;  /* 0x0000000000017941 */ /* 0x000fea0003800000 */
.L_x_30:
[----:B-1---5:R-:W-:Y:S01]  /*2970*/  IMAD.U32 R21, R9, 0x10000, RZ ;  /* 0x0001000009157824 */ /* 0x022fe200078e00ff */
[----:B------:R-:W-:Y:S01]  /*2980*/  ISETP.GT.AND P0, PT, R48, 0x8, PT ;  /* 0x000000083000780c */ /* 0x000fe20003f04270 */
[----:B------:R-:W-:Y:S01]  /*2990*/  IMAD.WIDE.U32 R38, R55, R10, R36 ;  /* 0x0000000a37267225 */ /* 0x000fe200078e0024 */
[----:B------:R-:W-:Y:S03]  /*29a0*/  BSSY B1, `(.L_x_32) ;  /* 0x000000d000017945 */ /* 0x000fe60003800000 */
[----:B------:R-:W-:Y:S01]  /*29b0*/  FMUL R20, R21, R34 ;  /* 0x0000002215147220 */ /* 0x000fe20000400000 */
[----:B------:R-:W-:Y:S01]  /*29c0*/  ISETP.GT.AND P2, PT, R50, RZ, P0 ;  /* 0x000000ff3200720c */ /* 0x000fe20000744270 */
[----:B------:R-:W-:Y:S01]  /*29d0*/  IMAD.IADD R41, R51, 0x1, R39 ;  /* 0x0000000133297824 */ /* 0x000fe200078e0227 */
[----:B------:R-:W-:Y:S01]  /*29e0*/  IADD3 R21, P3, R42, R38, RZ ;  /* 0x000000262a157210 */ /* 0x000fe20007f7e0ff */
[----:B------:R-:W-:-:S04]  /*29f0*/  FFMA R20, R29, R32, R20 ;  /* 0x000000201d147223 */ /* 0x000fc80000000014 */
[----:B0-----:R-:W-:Y:S01]  /*2a00*/  IMAD.X R28, R41, 0x1, R15, P3 ;  /* 0x00000001291c7824 */ /* 0x001fe200018e060f */
[----:B------:R-:W-:Y:S02]  /*2a10*/  F2FP.BF16.F32.PACK_AB R29, RZ, R20 ;  /* 0x00000014ff1d723e */ /* 0x000fe400000010ff */
[----:B------:R-:W-:-:S03]  /*2a20*/  LEA R20, P3, R21, R6, 0x1 ;  /* 0x0000000615147211 */ /* 0x000fc600078608ff */
[----:B------:R0:W-:Y:S01]  /*2a30*/  @P1 STG.E.U16 desc[UR36][R12.64+0x2], R29 ;  /* 0x0000021d0c001986 */ /* 0x0001e2000c101524 */
[----:B------:R-:W-:Y:S01]  /*2a40*/  LEA.HI.X R21, R21, R7, R28, 0x1, P3 ;  /* 0x0000000715157211 */ /* 0x000fe200018f0c1c */
[----:B------:R-:W-:Y:S08]  /*2a50*/  @!P2 BRA `(.L_x_33) ;  /* 0x000000000004a947 */ /* 0x000ff00003800000 */
[----:B------:R1:W5:Y:S02]  /*2a60*/  LDG.E.LTC128B.U16 R9, desc[UR36][R20.64] ;  /* 0x0000002414097981 */ /* 0x000364000c1e1520 */
.L_x_33:
[----:B------:R-:W-:Y:S05]  /*2a70*/  BSYNC B1 ;  /* 0x0000000000017941 */ /* 0x000fea0003800000 */
.L_x_32:
[----:B-1---5:R-:W-:Y:S01]  /*2a80*/  IMAD.U32 R21, R9, 0x10000, RZ ;  /* 0x0001000009157824 */ /* 0x022fe200078e00ff */
[----:B------:R-:W-:Y:S01]  /*2a90*/  IADD3 R20, P1, R4, R38, RZ ;  /* 0x0000002604147210 */ /* 0x000fe20007f3e0ff */
[----:B------:R-:W-:Y:S01]  /*2aa0*/  BSSY B1, `(.L_x_34) ;  /* 0x0000010000017945 */ /* 0x000fe20003800000 */
[----:B------:R-:W-:Y:S01]  /*2ab0*/  ISETP.GT.AND P0, PT, R50, 0x1, P0 ;  /* 0x000000013200780c */ /* 0x000fe20000704270 */
[----:B0-----:R-:W-:Y:S02]  /*2ac0*/  FMUL R29, R21, R34 ;  /* 0x00000022151d7220 */ /* 0x001fe40000400000 */
[----:B------:R-:W-:Y:S01]  /*2ad0*/  IMAD.X R21, R5, 0x1, R41, P1 ;  /* 0x0000000105157824 */ /* 0x000fe200008e0629 */
[----:B------:R-:W-:Y:S01]  /*2ae0*/  LEA R12, P1, R2, R12, 0x4 ;  /* 0x0000000c020c7211 */ /* 0x000fe200078220ff */
[----:B------:R-:W-:Y:S01]  /*2af0*/  FFMA R29, R30, R32, R29 ;  /* 0x000000201e1d7223 */ /* 0x000fe2000000001d */
[----:B------:R-:W-:Y:S02]  /*2b00*/  IMAD.WIDE.U32 R20, R33, R8, R20 ;  /* 0x0000000821147225 */ /* 0x000fe400078e0014 */
[----:B------:R-:W-:-:S02]  /*2b10*/  LEA.HI.X R13, R2, R13, R3, 0x4, P1 ;  /* 0x0000000d020d7211 */ /* 0x000fc400008f2403 */
[----:B------:R-:W-:Y:S01]  /*2b20*/  F2FP.BF16.F32.PACK_AB R29, RZ, R29 ;  /* 0x0000001dff1d723e */ /* 0x000fe200000010ff */
[----:B------:R-:W-:Y:S01]  /*2b30*/  IMAD.IADD R21, R49, 0x1, R21 ;  /* 0x0000000131157824 */ /* 0x000fe200078e0215 */
[C---:B------:R-:W-:Y:S02]  /*2b40*/  LEA R28, P1, R20.reuse, R6, 0x1 ;  /* 0x00000006141c7211 */ /* 0x040fe400078208ff */
[----:B------:R-:W-:Y:S02]  /*2b50*/  PRMT R30, R29, 0x7610, R30 ;  /* 0x000076101d1e7816 */ /* 0x000fe4000000001e */
[----:B------:R-:W-:-:S03]  /*2b60*/  LEA.HI.X R29, R20, R7, R21, 0x1, P1 ;  /* 0x00000007141d7211 */ /* 0x000fc600008f0c15 */
[----:B------:R0:W-:Y:S01]  /*2b70*/  @P2 STG.E.U16 desc[UR36][R12.64], R30 ;  /* 0x0000001e0c002986 */ /* 0x0001e2000c101524 */
[----:B------:R-:W-:Y:S05]  /*2b80*/  @!P0 BRA `(.L_x_35) ;  /* 0x0000000000048947 */ /* 0x000fea0003800000 */
[----:B------:R1:W5:Y:S02]  /*2b90*/  LDG.E.LTC128B.U16 R9, desc[UR36][R28.64+0x2] ;  /* 0x000002241c097981 */ /* 0x000364000c1e1520 */
.L_x_35:
[----:B------:R-:W-:Y:S05]  /*2ba0*/  BSYNC B1 ;  /* 0x0000000000017941 */ /* 0x000fea0003800000 */
.L_x_34:
[----:B------:R-:W-:Y:S01]  /*2bb0*/  IMAD.MOV.U32 R20, RZ, RZ, R38 ;  /* 0x000000ffff147224 */ /* 0x000fe200078e0026 */
[----:B------:R-:W-:Y:S01]  /*2bc0*/  ISETP.GT.AND P1, PT, R48, 0x80, PT ;  /* 0x000000803000780c */ /* 0x000fe20003f24270 */
[----:B------:R-:W-:Y:S02]  /*2bd0*/  IMAD.MOV.U32 R21, RZ, RZ, R41 ;  /* 0x000000ffff157224 */ /* 0x000fe400078e0029 */
[----:B-1---5:R-:W-:Y:S01]  /*2be0*/  IMAD.U32 R29, R9, 0x10000, RZ ;  /* 0x00010000091d7824 */ /* 0x022fe200078e00ff */
[----:B------:R-:W-:Y:S01]  /*2bf0*/  ISETP.GT.AND P2, PT, R50, RZ, P1 ;  /* 0x000000ff3200720c */ /* 0x000fe20000f44270 */
[----:B------:R-:W-:-:S04]  /*2c00*/  IMAD.WIDE.U32 R44, R10, 0x78, R20 ;  /* 0x000000780a2c7825 */ /* 0x000fc800078e0014 */
[----:B------:R-:W-:Y:S01]  /*2c10*/  FMUL R20, R29, R34 ;  /* 0x000000221d147220 */ /* 0x000fe20000400000 */
[----:B------:R-:W-:Y:S01]  /*2c20*/  IMAD R39, R11, 0x78, RZ ;  /* 0x000000780b277824 */ /* 0x000fe200078e02ff */
[----:B------:R-:W-:Y:S02]  /*2c30*/  IADD3 R11, P3, R42, R44, RZ ;  /* 0x0000002c2a0b7210 */ /* 0x000fe40007f7e0ff */
[----:B------:R-:W-:Y:S01]  /*2c40*/  FFMA R31, R31, R32, R20 ;  /* 0x000000201f1f7223 */ /* 0x000fe20000000014 */
[----:B------:R-:W-:Y:S02]  /*2c50*/  IMAD.MOV.U32 R46, RZ, RZ, R12 ;  /* 0x000000ffff2e7224 */ /* 0x000fe400078e000c */
[----:B------:R-:W-:Y:S02]  /*2c60*/  IMAD.IADD R57, R45, 0x1, R39 ;  /* 0x000000012d397824 */ /* 0x000fe400078e0227 */
[----:B------:R-:W-:Y:S01]  /*2c70*/  F2FP.BF16.F32.PACK_AB R31, RZ, R31 ;  /* 0x0000001fff1f723e */ /* 0x000fe200000010ff */
[----:B------:R-:W-:-:S02]  /*2c80*/  IMAD.MOV.U32 R47, RZ, RZ, R13 ;  /* 0x000000ffff2f7224 */ /* 0x000fc400078e000d */
[----:B------:R-:W-:Y:S01]  /*2c90*/  IMAD.X R28, R57, 0x1, R15, P3 ;  /* 0x00000001391c7824 */ /* 0x000fe200018e060f */
[C---:B------:R-:W-:Y:S02]  /*2ca0*/  LEA R20, P3, R11.reuse, R6, 0x1 ;  /* 0x000000060b147211 */ /* 0x040fe400078608ff */
[----:B------:R1:W-:Y:S02]  /*2cb0*/  @P0 STG.E.U16 desc[UR36][R46.64+0x2], R31 ;  /* 0x0000021f2e000986 */ /* 0x0003e4000c101524 */
[----:B------:R-:W-:Y:S02]  /*2cc0*/  LEA.HI.X R21, R11, R7, R28, 0x1, P3 ;  /* 0x000000070b157211 */ /* 0x000fe400018f0c1c */
[----:B------:R-:W-:-:S06]  /*2cd0*/  PRMT R11, R9, 0x7610, R11 ;  /* 0x00007610090b7816 */ /* 0x000fcc000000000b */
[----:B------:R2:W3:Y:S01]  /*2ce0*/  @P2 LDG.E.LTC128B.U16 R11, desc[UR36][R20.64] ;  /* 0x00000024140b2981 */ /* 0x0004e2000c1e1520 */
[----:B------:R-:W-:Y:S01]  /*2cf0*/  IMAD.WIDE.U32 R28, R10, 0x78, R36 ;  /* 0x000000780a1c7825 */ /* 0x000fe200078e0024 */
[----:B------:R-:W-:Y:S03]  /*2d00*/  BSSY B1, `(.L_x_36) ;  /* 0x0000017000017945 */ /* 0x000fe60003800000 */
[----:B------:R-:W-:Y:S02]  /*2d10*/  IMAD.IADD R39, R39, 0x1, R29 ;  /* 0x0000000127277824 */ /* 0x000fe400078e021d */
[----:B------:R-:W-:Y:S02]  /*2d20*/  IMAD.MOV.U32 R38, RZ, RZ, R28 ;  /* 0x000000ffff267224 */ /* 0x000fe400078e001c */
[----:B------:R-:W-:Y:S02]  /*2d30*/  IMAD R53, R3, 0xf0, RZ ;  /* 0x000000f003357824 */ /* 0x000fe400078e02ff */
[----:B-1----:R-:W-:-:S04]  /*2d40*/  IMAD.WIDE.U32 R46, R2, 0xf0, R46 ;  /* 0x000000f0022e7825 */ /* 0x002fc800078e002e */
[----:B0-----:R-:W-:-:S04]  /*2d50*/  IMAD.WIDE.U32 R30, R55, R10, R38 ;  /* 0x0000000a371e7225 */ /* 0x001fc800078e0026 */
[----:B--2---:R-:W-:Y:S01]  /*2d60*/  IMAD.IADD R21, R47, 0x1, R53 ;  /* 0x000000012f157824 */ /* 0x004fe200078e0235 */
[----:B------:R-:W-:-:S04]  /*2d70*/  IADD3 R30, P0, R4, R30, RZ ;  /* 0x0000001e041e7210 */ /* 0x000fc80007f1e0ff */
[----:B------:R-:W-:Y:S02]  /*2d80*/  IADD3.X R31, R5, R51, R31, P0, !PT ;  /* 0x00000033051f7210 */ /* 0x000fe400007fe41f */
[----:B------:R-:W-:Y:S01]  /*2d90*/  ISETP.GT.AND P0, PT, R50, 0x1, P1 ;  /* 0x000000013200780c */ /* 0x000fe20000f04270 */
[----:B------:R-:W-:-:S03]  /*2da0*/  IMAD.WIDE.U32 R30, R33, R8, R30 ;  /* 0x00000008211e7225 */ /* 0x000fc600078e001e */
[----:B------:R-:W-:Y:S01]  /*2db0*/  LEA R40, P1, R30, R6, 0x1 ;  /* 0x000000061e287211 */ /* 0x000fe200078208ff */
[----:B---3--:R-:W-:-:S04]  /*2dc0*/  IMAD.U32 R9, R11, 0x10000, RZ ;  /* 0x000100000b097824 */ /* 0x008fc800078e00ff */
[----:B------:R-:W-:-:S04]  /*2dd0*/  FMUL R9, R9, R34 ;  /* 0x0000002209097220 */ /* 0x000fc80000400000 */
[----:B------:R-:W-:-:S05]  /*2de0*/  FFMA R9, R24, R32, R9 ;  /* 0x0000002018097223 */ /* 0x000fca0000000009 */
[----:B------:R-:W-:Y:S01]  /*2df0*/  F2FP.BF16.F32.PACK_AB R20, RZ, R9 ;  /* 0x00000009ff14723e */ /* 0x000fe200000010ff */
[----:B------:R-:W-:-:S03]  /*2e00*/  IMAD.IADD R9, R49, 0x1, R31 ;  /* 0x0000000131097824 */ /* 0x000fc600078e021f */
[----:B------:R-:W-:Y:S01]  /*2e10*/  PRMT R24, R20, 0x7610, R24 ;  /* 0x0000761014187816 */ /* 0x000fe20000000018 */
[----:B------:R-:W-:Y:S01]  /*2e20*/  @P2 IMAD.MOV.U32 R20, RZ, RZ, R46 ;  /* 0x000000ffff142224 */ /* 0x000fe200078e002e */
[----:B------:R-:W-:-:S04]  /*2e30*/  LEA.HI.X R41, R30, R7, R9, 0x1, P1 ;  /* 0x000000071e297211 */ /* 0x000fc800008f0c09 */
[----:B------:R0:W-:Y:S01]  /*2e40*/  @P2 STG.E.U16 desc[UR36][R20.64], R24 ;  /* 0x0000001814002986 */ /* 0x0001e2000c101524 */
[----:B------:R-:W-:Y:S05]  /*2e50*/  @!P0 BRA `(.L_x_37) ;  /* 0x0000000000048947 */ /* 0x000fea0003800000 */
[----:B------:R1:W5:Y:S02]  /*2e60*/  LDG.E.LTC128B.U16 R11, desc[UR36][R40.64+0x2] ;  /* 0x00000224280b7981 */ /* 0x000364000c1e1520 */
.L_x_37:
[----:B------:R-:W-:Y:S05]  /*2e70*/  BSYNC B1 ;  /* 0x0000000000017941 */ /* 0x000fea0003800000 */
.L_x_36:
[----:B-----5:R-:W-:Y:S01]  /*2e80*/  IMAD.U32 R9, R11, 0x10000, RZ ;  /* 0x000100000b097824 */ /* 0x020fe200078e00ff */
[----:B------:R-:W-:Y:S02]  /*2e90*/  ISETP.GT.AND P1, PT, R48, 0x88, PT ;  /* 0x000000883000780c */ /* 0x000fe40003f24270 */
[----:B------:R-:W-:Y:S01]  /*2ea0*/  IADD3 R42, P3, P4, R42, R44, R36 ;  /* 0x0000002c2a2a7210 */ /* 0x000fe20007c7e024 */
[----:B------:R-:W-:Y:S01]  /*2eb0*/  FMUL R14, R9, R34 ;  /* 0x00000022090e7220 */ /* 0x000fe20000400000 */
[----:B------:R-:W-:Y:S02]  /*2ec0*/  ISETP.GT.AND P2, PT, R50, RZ, P1 ;  /* 0x000000ff3200720c */ /* 0x000fe40000f44270 */
[----:B------:R-:W-:Y:S01]  /*2ed0*/  IADD3.X R9, R15, R57, R37, P3, P4 ;  /* 0x000000390f097210 */ /* 0x000fe20001fe8425 */
[----:B------:R-:W-:Y:S01]  /*2ee0*/  FFMA R14, R25, R32, R14 ;  /* 0x00000020190e7223 */ /* 0x000fe2000000000e */
[----:B0-----:R-:W-:Y:S01]  /*2ef0*/  LEA R20, P3, R42, R6, 0x1 ;  /* 0x000000062a147211 */ /* 0x001fe200078608ff */
[----:B------:R-:W-:Y:S01]  /*2f00*/  IMAD.IADD R15, R53, 0x1, R47 ;  /* 0x00000001350f7824 */ /* 0x000fe200078e022f */
[----:B------:R-:W-:-:S02]  /*2f10*/  PRMT R24, R11, 0x7610, R24 ;  /* 0x000076100b187816 */ /* 0x000fc40000000018 */
[----:B------:R-:W-:Y:S02]  /*2f20*/  F2FP.BF16.F32.PACK_AB R14, RZ, R14 ;  /* 0x0000000eff0e723e */ /* 0x000fe400000010ff */
[----:B------:R-:W-:Y:S02]  /*2f30*/  LEA.HI.X R21, R42, R7, R9, 0x1, P3 ;  /* 0x000000072a157211 */ /* 0x000fe400018f0c09 */
[----:B------:R-:W-:Y:S01]  /*2f40*/  PRMT R25, R14, 0x7610, R25 ;  /* 0x000076100e197816 */ /* 0x000fe20000000019 */
[----:B------:R-:W-:-:S05]  /*2f50*/  @P0 IMAD.MOV.U32 R14, RZ, RZ, R46 ;  /* 0x000000ffff0e0224 */ /* 0x000fca00078e002e */
[----:B------:R0:W-:Y:S04]  /*2f60*/  @P0 STG.E.U16 desc[UR36][R14.64+0x2], R25 ;  /* 0x000002190e000986 */ /* 0x0001e8000c101524 */
[----:B------:R-:W2:Y:S01]  /*2f70*/  @P2 LDG.E.LTC128B.U16 R24, desc[UR36][R20.64] ;  /* 0x0000002414182981 */ /* 0x000ea2000c1e1520 */
[----:B------:R-:W-:Y:S01]  /*2f80*/  IADD3 R28, P0, R36, R28, RZ ;  /* 0x0000001c241c7210 */ /* 0x000fe20007f1e0ff */
[----:B------:R-:W-:Y:S01]  /*2f90*/  BSSY B1, `(.L_x_38) ;  /* 0x0000015000017945 */ /* 0x000fe20003800000 */
[----:B------:R-:W-:Y:S02]  /*2fa0*/  SHF.L.U64.HI R3, R2, 0x8, R3 ;  /* 0x0000000802037819 */ /* 0x000fe40000010203 */
[----:B------:R-:W-:Y:S01]  /*2fb0*/  ISETP.GT.AND P1, PT, R50, 0x1, P1 ;  /* 0x000000013200780c */ /* 0x000fe20000f24270 */
[----:B------:R-:W-:Y:S01]  /*2fc0*/  IMAD.X R29, R39, 0x1, R37, P0 ;  /* 0x00000001271d7824 */ /* 0x000fe200000e0625 */
[----:B------:R-:W-:Y:S01]  /*2fd0*/  LEA R2, P0, R2, R12, 0x8 ;  /* 0x0000000c02027211 */ /* 0x000fe200078040ff */
[----:B------:R-:W-:-:S04]  /*2fe0*/  IMAD.WIDE.U32 R10, R55, R10, R28 ;  /* 0x0000000a370a7225 */ /* 0x000fc800078e001c */
[----:B------:R-:W-:Y:S01]  /*2ff0*/  IMAD.X R3, R3, 0x1, R13, P0 ;  /* 0x0000000103037824 */ /* 0x000fe200000e060d */
[----:B------:R-:W-:-:S04]  /*3000*/  IADD3 R4, P3, R4, R10, RZ ;  /* 0x0000000a04047210 */ /* 0x000fc80007f7e0ff */
[----:B------:R-:W-:Y:S01]  /*3010*/  IADD3.X R5, R5, R51, R11, P3, !PT ;  /* 0x0000003305057210 */ /* 0x000fe20001ffe40b */
[----:B--2---:R-:W-:-:S04]  /*3020*/  IMAD.U32 R9, R24, 0x10000, RZ ;  /* 0x0001000018097824 */ /* 0x004fc800078e00ff */
[----:B------:R-:W-:-:S04]  /*3030*/  FMUL R9, R9, R34 ;  /* 0x0000002209097220 */ /* 0x000fc80000400000 */
[----:B------:R-:W-:-:S05]  /*3040*/  FFMA R9, R26, R32, R9 ;  /* 0x000000201a097223 */ /* 0x000fca0000000009 */
[----:B------:R-:W-:-:S04]  /*3050*/  F2FP.BF16.F32.PACK_AB R9, RZ, R9 ;  /* 0x00000009ff09723e */ /* 0x000fc800000010ff */
[----:B------:R-:W-:Y:S01]  /*3060*/  PRMT R10, R9, 0x7610, R10 ;  /* 0x00007610090a7816 */ /* 0x000fe2000000000a */
[----:B------:R-:W-:-:S04]  /*3070*/  IMAD.WIDE.U32 R8, R33, R8, R4 ;  /* 0x0000000821087225 */ /* 0x000fc800078e0004 */
[----:B------:R0:W-:Y:S01]  /*3080*/  @P2 STG.E.U16 desc[UR36][R2.64], R10 ;  /* 0x0000000a02002986 */ /* 0x0001e2000c101524 */
[----:B------:R-:W-:Y:S01]  /*3090*/  IMAD.IADD R4, R49, 0x1, R9 ;  /* 0x0000000131047824 */ /* 0x000fe200078e0209 */
[----:B------:R-:W-:-:S04]  /*30a0*/  LEA R6, P0, R8, R6, 0x1 ;  /* 0x0000000608067211 */ /* 0x000fc800078008ff */
[----:B------:R-:W-:Y:S01]  /*30b0*/  LEA.HI.X R7, R8, R7, R4, 0x1, P0 ;  /* 0x0000000708077211 */ /* 0x000fe200000f0c04 */
[----:B------:R-:W-:Y:S08]  /*30c0*/  @!P1 BRA `(.L_x_39) ;  /* 0x0000000000049947 */ /* 0x000ff00003800000 */
[----:B------:R2:W5:Y:S02]  /*30d0*/  LDG.E.LTC128B.U16 R24, desc[UR36][R6.64+0x2] ;  /* 0x0000022406187981 */ /* 0x000564000c1e1520 */
.L_x_39:
[----:B------:R-:W-:Y:S05]  /*30e0*/  BSYNC B1 ;  /* 0x0000000000017941 */ /* 0x000fea0003800000 */
.L_x_38:
[----:B------:R-:W-:Y:S05]  /*30f0*/  @!P1 BRA `(.L_x_40) ;  /* 0x0000000000e49947 */ /* 0x000fea0003800000 */
[----:B-----5:R-:W-:-:S04]  /*3100*/  IMAD.U32 R5, R24, 0x10000, RZ ;  /* 0x0001000018057824 */ /* 0x020fc800078e00ff */
[----:B------:R-:W-:-:S04]  /*3110*/  FMUL R4, R5, R34 ;  /* 0x0000002205047220 */ /* 0x000fc80000400000 */
[----:B------:R-:W-:-:S05]  /*3120*/  FFMA R4, R27, R32, R4 ;  /* 0x000000201b047223 */ /* 0x000fca0000000004 */
[----:B------:R-:W-:-:S05]  /*3130*/  F2FP.BF16.F32.PACK_AB R4, RZ, R4 ;  /* 0x00000004ff04723e */ /* 0x000fca00000010ff */
[----:B------:R3:W-:Y:S01]  /*3140*/  STG.E.U16 desc[UR36][R2.64+0x2], R4 ;  /* 0x0000020402007986 */ /* 0x0007e2000c101524 */
[----:B------:R-:W-:Y:S05]  /*3150*/  BRA `(.L_x_40) ;  /* 0x0000000000cc7947 */ /* 0x000fea0003800000 */
.L_x_29:
[----:B------:R-:W-:Y:S01]  /*3160*/  ISETP.GT.AND P3, PT, R48, RZ, PT ;  /* 0x000000ff3000720c */ /* 0x000fe20003f64270 */
[----:B------:R-:W-:Y:S01]  /*3170*/  ULDC.64 UR4, c[0x0][0x5c0] ;  /* 0x0001700000047ab9 */ /* 0x000fe20000000a00 */
[-C--:B------:R-:W-:Y:S01]  /*3180*/  FMUL R28, R28, R32.reuse ;  /* 0x000000201c1c7220 */ /* 0x080fe20000400000 */
[----:B------:R-:W-:Y:S01]  /*3190*/  LEA R4, P5, R38, UR4, 0x1 ;  /* 0x0000000426047c11 */ /* 0x000fe2000f8a08ff */
[-C--:B------:R-:W-:Y:S01]  /*31a0*/  FMUL R29, R29, R32.reuse ;  /* 0x000000201d1d7220 */ /* 0x080fe20000400000 */
[----:B------:R-:W-:Y:S01]  /*31b0*/  ISETP.GT.AND P4, PT, R50, RZ, P3 ;  /* 0x000000ff3200720c */ /* 0x000fe20001f84270 */
[----:B------:R-:W-:Y:S01]  /*31c0*/  FMUL R30, R30, R32 ;  /* 0x000000201e1e7220 */ /* 0x000fe20000400000 */
[----:B------:R-:W-:Y:S01]  /*31d0*/  F2FP.BF16.F32.PACK_AB R28, RZ, R28 ;  /* 0x0000001cff1c723e */ /* 0x000fe200000010ff */
[-C--:B------:R-:W-:Y:S01]  /*31e0*/  FMUL R31, R31, R32.reuse ;  /* 0x000000201f1f7220 */ /* 0x080fe20000400000 */
[----:B------:R-:W-:Y:S01]  /*31f0*/  LEA.HI.X R5, R38, UR5, R41, 0x1, P5 ;  /* 0x0000000526057c11 */ /* 0x000fe2000a8f0c29 */
[-C--:B------:R-:W-:Y:S01]  /*3200*/  FMUL R24, R24, R32.reuse ;  /* 0x0000002018187220 */ /* 0x080fe20000400000 */
[----:B------:R-:W-:Y:S01]  /*3210*/  ISETP.GT.AND P3, PT, R50, 0x1, P3 ;  /* 0x000000013200780c */ /* 0x000fe20001f64270 */
[----:B------:R-:W-:Y:S01]  /*3220*/  IMAD R11, R3, 0xf0, RZ ;  /* 0x000000f0030b7824 */ /* 0x000fe200078e02ff */
[----:B------:R-:W-:Y:S01]  /*3230*/  ISETP.GT.AND P1, PT, R48, 0x8, PT ;  /* 0x000000083000780c */ /* 0x000fe20003f24270 */
[-C--:B------:R-:W-:Y:S01]  /*3240*/  FMUL R25, R25, R32.reuse ;  /* 0x0000002019197220 */ /* 0x080fe20000400000 */
[----:B------:R-:W-:Y:S01]  /*3250*/  F2FP.BF16.F32.PACK_AB R29, RZ, R29 ;  /* 0x0000001dff1d723e */ /* 0x000fe200000010ff */
[----:B------:R-:W-:Y:S01]  /*3260*/  FMUL R26, R26, R32 ;  /* 0x000000201a1a7220 */ /* 0x000fe20000400000 */
[----:B------:R-:W-:Y:S01]  /*3270*/  LEA R6, P5, R2, R4, 0x4 ;  /* 0x0000000402067211 */ /* 0x000fe200078a20ff */
[----:B------:R-:W-:Y:S01]  /*3280*/  @P4 STG.E.U16 desc[UR36][R4.64], R28 ;  /* 0x0000001c04004986 */ /* 0x000fe2000c101524 */
[----:B------:R-:W-:Y:S01]  /*3290*/  ISETP.GT.AND P4, PT, R50, RZ, P1 ;  /* 0x000000ff3200720c */ /* 0x000fe20000f84270 */
[----:B------:R-:W-:Y:S01]  /*32a0*/  FMUL R27, R27, R32 ;  /* 0x000000201b1b7220 */ /* 0x000fe20000400000 */
[----:B------:R-:W-:-:S02]  /*32b0*/  ISETP.GT.AND P2, PT, R48, 0x80, PT ;  /* 0x000000803000780c */ /* 0x000fc40003f44270 */
[----:B------:R-:W-:Y:S01]  /*32c0*/  F2FP.BF16.F32.PACK_AB R30, RZ, R30 ;  /* 0x0000001eff1e723e */ /* 0x000fe200000010ff */
[----:B------:R0:W-:Y:S01]  /*32d0*/  @P3 STG.E.U16 desc[UR36][R4.64+0x2], R29 ;  /* 0x0000021d04003986 */ /* 0x0001e2000c101524 */
[----:B------:R-:W-:Y:S02]  /*32e0*/  LEA.HI.X R7, R2, R5, R3, 0x4, P5 ;  /* 0x0000000502077211 */ /* 0x000fe400028f2403 */
[----:B------:R-:W-:Y:S02]  /*32f0*/  ISETP.GT.AND P3, PT, R50, RZ, P2 ;  /* 0x000000ff3200720c */ /* 0x000fe40001764270 */
[----:B------:R-:W-:Y:S02]  /*3300*/  ISETP.GT.AND P0, PT, R48, 0x88, PT ;  /* 0x000000883000780c */ /* 0x000fe40003f04270 */
[C---:B------:R-:W-:Y:S01]  /*3310*/  ISETP.GT.AND P1, PT, R50.reuse, 0x1, P1 ;  /* 0x000000013200780c */ /* 0x040fe20000f24270 */
[----:B------:R-:W-:Y:S01]  /*3320*/  @P4 STG.E.U16 desc[UR36][R6.64], R30 ;  /* 0x0000001e06004986 */ /* 0x000fe2000c101524 */
[----:B------:R-:W-:-:S02]  /*3330*/  ISETP.GT.AND P4, PT, R50, RZ, P0 ;  /* 0x000000ff3200720c */ /* 0x000fc40000784270 */
[----:B------:R-:W-:Y:S01]  /*3340*/  ISETP.GT.AND P0, PT, R50, 0x1, P0 ;  /* 0x000000013200780c */ /* 0x000fe20000704270 */
[----:B0-----:R-:W-:Y:S01]  /*3350*/  IMAD.WIDE.U32 R4, R2, 0xf0, R6 ;  /* 0x000000f002047825 */ /* 0x001fe200078e0006 */
[----:B------:R-:W-:Y:S02]  /*3360*/  ISETP.GT.AND P2, PT, R50, 0x1, P2 ;  /* 0x000000013200780c */ /* 0x000fe40001744270 */
[C---:B------:R-:W-:Y:S01]  /*3370*/  SHF.L.U64.HI R9, R2.reuse, 0x8, R3 ;  /* 0x0000000802097819 */ /* 0x040fe20000010203 */
[C-C-:B------:R-:W-:Y:S01]  /*3380*/  IMAD.IADD R3, R11.reuse, 0x1, R5.reuse ;  /* 0x000000010b037824 */ /* 0x140fe200078e0205 */
[----:B------:R-:W-:Y:S01]  /*3390*/  LEA R8, P5, R2, R6, 0x8 ;  /* 0x0000000602087211 */ /* 0x000fe200078a40ff */
[----:B------:R-:W-:Y:S01]  /*33a0*/  @P3 IMAD.MOV.U32 R2, RZ, RZ, R4 ;  /* 0x000000ffff023224 */ /* 0x000fe200078e0004 */
[----:B------:R-:W-:Y:S01]  /*33b0*/  F2FP.BF16.F32.PACK_AB R31, RZ, R31 ;  /* 0x0000001fff1f723e */ /* 0x000fe200000010ff */
[----:B------:R-:W-:Y:S01]  /*33c0*/  IMAD.IADD R5, R11, 0x1, R5 ;  /* 0x000000010b057824 */ /* 0x000fe200078e0205 */
[----:B------:R-:W-:Y:S01]  /*33d0*/  F2FP.BF16.F32.PACK_AB R24, RZ, R24 ;  /* 0x00000018ff18723e */ /* 0x000fe200000010ff */
[----:B------:R-:W-:Y:S01]  /*33e0*/  IMAD.X R9, R9, 0x1, R7, P5 ;  /* 0x0000000109097824 */ /* 0x000fe200028e0607 */
[----:B------:R-:W-:Y:S01]  /*33f0*/  F2FP.BF16.F32.PACK_AB R25, RZ, R25 ;  /* 0x00000019ff19723e */ /* 0x000fe200000010ff */
[----:B------:R-:W-:Y:S01]  /*3400*/  @P1 STG.E.U16 desc[UR36][R6.64+0x2], R31 ;  /* 0x0000021f06001986 */ /* 0x000fe2000c101524 */
[----:B------:R-:W-:-:S02]  /*3410*/  F2FP.BF16.F32.PACK_AB R26, RZ, R26 ;  /* 0x0000001aff1a723e */ /* 0x000fc400000010ff */
[----:B------:R-:W-:Y:S01]  /*3420*/  F2FP.BF16.F32.PACK_AB R27, RZ, R27 ;  /* 0x0000001bff1b723e */ /* 0x000fe200000010ff */
[----:B------:R0:W-:Y:S04]  /*3430*/  @P3 STG.E.U16 desc[UR36][R2.64], R24 ;  /* 0x0000001802003986 */ /* 0x0001e8000c101524 */
[----:B------:R4:W-:Y:S04]  /*3440*/  @P2 STG.E.U16 desc[UR36][R4.64+0x2], R25 ;  /* 0x0000021904002986 */ /* 0x0009e8000c101524 */
[----:B------:R4:W-:Y:S01]  /*3450*/  @P4 STG.E.U16 desc[UR36][R8.64], R26 ;  /* 0x0000001a08004986 */ /* 0x0009e2000c101524 */
[----:B0-----:R-:W-:-:S02]  /*3460*/  @P0 IMAD.MOV.U32 R2, RZ, RZ, R8 ;  /* 0x000000ffff020224 */ /* 0x001fc400078e0008 */
[----:B------:R-:W-:-:S05]  /*3470*/  @P0 IMAD.MOV.U32 R3, RZ, RZ, R9 ;  /* 0x000000ffff030224 */ /* 0x000fca00078e0009 */
[----:B------:R4:W-:Y:S02]  /*3480*/  @P0 STG.E.U16 desc[UR36][R2.64+0x2], R27 ;  /* 0x0000021b02000986 */ /* 0x0009e4000c101524 */
.L_x_40:
[----:B------:R-:W-:Y:S05]  /*3490*/  BSYNC B0 ;  /* 0x0000000000007941 */ /* 0x000fea0003800000 */
.L_x_28:
[----:B------:R-:W-:Y:S01]  /*34a0*/  ULDC UR4, c[0x0][0xc] ;  /* 0x0000030000047ab9 */ /* 0x000fe20000000800 */
[----:B------:R-:W-:Y:S01]  /*34b0*/  ULDC UR5, c[0x0][0x10] ;  /* 0x0000040000057ab9 */ /* 0x000fe20000000800 */
[----:B0--34-:R-:W0:Y:S01]  /*34c0*/  LDC R3, c[0x0][0x14] ;  /* 0x00000500ff037b82 */ /* 0x019e220000000800 */
[----:B------:R-:W-:Y:S01]  /*34d0*/  UIMAD.WIDE.U32 UR4, UR4, UR5, URZ ;  /* 0x00000005040472a5 */ /* 0x000fe2000f8e003f */
[----:B------:R-:W-:Y:S01]  /*34e0*/  PRMT R2, RZ, 0x7610, R2 ;  /* 0x00007610ff027816 */ /* 0x000fe20000000002 */
[----:B------:R-:W-:Y:S02]  /*34f0*/  IMAD.MOV.U32 R37, RZ, RZ, -0x1 ;  /* 0xffffffffff257424 */ /* 0x000fe400078e00ff */
[----:B------:R-:W-:Y:S02]  /*3500*/  IMAD.MOV.U32 R33, RZ, RZ, -0x1 ;  /* 0xffffffffff217424 */ /* 0x000fe400078e00ff */
[----:B0-----:R-:W-:-:S04]  /*3510*/  IMAD.WIDE.U32 R18, R3, UR4, R18 ;  /* 0x0000000403127c25 */ /* 0x001fc8000f8e0012 */
[----:B------:R-:W-:Y:S01]  /*3520*/  IMAD R3, R3, UR5, RZ ;  /* 0x0000000503037c24 */ /* 0x000fe2000f8e02ff */
[----:B------:R-:W-:Y:S02]  /*3530*/  ULDC.64 UR4, c[0x0][0x650] ;  /* 0x0001940000047ab9 */ /* 0x000fe40000000a00 */
[----:B------:R-:W-:Y:S01]  /*3540*/  ISETP.GE.U32.AND P0, PT, R18, UR4, PT ;  /* 0x0000000412007c0c */ /* 0x000fe2000bf06070 */
[----:B------:R-:W-:-:S05]  /*3550*/  IMAD.IADD R19, R19, 0x1, R3 ;  /* 0x0000000113137824 */ /* 0x000fca00078e0203 */
[----:B------:R-:W-:-:S13]  /*3560*/  ISETP.GE.U32.AND.EX P0, PT, R19, UR5, PT, P0 ;  /* 0x0000000513007c0c */ /* 0x000fda000bf06100 */
[----:B------:R-:W-:Y:S05]  /*3570*/  @P0 BRA `(.L_x_41) ;  /* 0x0000000400640947 */ /* 0x000fea0003800000 */
[----:B------:R-:W0:Y:S01]  /*3580*/  S2R R10, SR_CTAID.X ;  /* 0x00000000000a7919 */ /* 0x000e220000002500 */
[----:B------:R-:W3:Y:S01]  /*3590*/  LDC.64 R8, c[0x0][0x628] ;  /* 0x00018a00ff087b82 */ /* 0x000ee20000000a00 */
[----:B------:R-:W-:Y:S01]  /*35a0*/  ULDC UR4, c[0x0][0x150] ;  /* 0x0000540000047ab9 */ /* 0x000fe20000000800 */
[----:B--2---:R-:W-:Y:S01]  /*35b0*/  IMAD.MOV.U32 R6, RZ, RZ, R18 ;  /* 0x000000ffff067224 */ /* 0x004fe200078e0012 */
[----:B------:R-:W2:Y:S01]  /*35c0*/  S2R R20, SR_CTAID.Y ;  /* 0x0000000000147919 */ /* 0x000ea20000002600 */
[----:B------:R-:W-:-:S04]  /*35d0*/  IMAD.MOV.U32 R7, RZ, RZ, R19 ;  /* 0x000000ffff077224 */ /* 0x000fc800078e0013 */
[----:B------:R-:W4:Y:S08]  /*35e0*/  LDC R15, c[0x0][0x144] ;  /* 0x00005100ff0f7b82 */ /* 0x000f300000000800 */
[----:B------:R-:W1:Y:S08]  /*35f0*/  LDC R0, c[0x0][0x630] ;  /* 0x00018c00ff007b82 */ /* 0x000e700000000800 */
[----:B------:R-:W1:Y:S01]  /*3600*/  LDC.64 R12, c[0x0][0x620] ;  /* 0x00018800ff0c7b82 */ /* 0x000e620000000a00 */
[----:B---3--:R-:W-:-:S04]  /*3610*/  ISETP.NE.U32.AND P0, PT, R8, RZ, PT ;  /* 0x000000ff0800720c */ /* 0x008fc80003f05070 */
[----:B------:R-:W-:Y:S02]  /*3620*/  ISETP.NE.AND.EX P0, PT, R9, RZ, PT, P0 ;  /* 0x000000ff0900720c */ /* 0x000fe40003f05300 */
[----:B0-----:R-:W-:-:S05]  /*3630*/  I2FP.F32.U32 R2, R10 ;  /* 0x0000000a00027245 */ /* 0x001fca0000201000 */
[----:B------:R-:W-:-:S04]  /*3640*/  FMUL R2, R2, UR4 ;  /* 0x0000000402027c20 */ /* 0x000fc80008400000 */
[----:B------:R0:W3:Y:S02]  /*3650*/  F2I.U32.TRUNC.NTZ R14, R2 ;  /* 0x00000002000e7305 */ /* 0x0000e4000020f000 */
[----:B--2-4-:R-:W-:Y:S05]  /*3660*/  @!P0 BRA `(.L_x_42) ;  /* 0x0000000000288947 */ /* 0x014fea0003800000 */
[----:B------:R-:W2:Y:S02]  /*3670*/  LDC R3, c[0x0][0x634] ;  /* 0x00018d00ff037b82 */ /* 0x000ea40000000800 */
[----:B--2---:R-:W-:-:S05]  /*3680*/  IADD3 R7, P0, R18, R3, RZ ;  /* 0x0000000312077210 */ /* 0x004fca0007f1e0ff */
[----:B------:R-:W-:-:S04]  /*3690*/  IMAD.X R11, RZ, RZ, R19, P0 ;  /* 0x000000ffff0b7224 */ /* 0x000fc800000e0613 */
[----:B0-----:R-:W-:-:S04]  /*36a0*/  IMAD.WIDE.U32 R2, R11, R8, RZ ;  /* 0x000000080b027225 */ /* 0x001fc800078e00ff */
[----:B------:R-:W-:-:S04]  /*36b0*/  IMAD.WIDE.U32 R4, P0, R7, R9, R2 ;  /* 0x0000000907047225 */ /* 0x000fc80007800002 */
[----:B------:R-:W-:-:S04]  /*36c0*/  IMAD.WIDE.U32 R2, R7, R8, RZ ;  /* 0x0000000807027225 */ /* 0x000fc800078e00ff */
[----:B------:R-:W-:Y:S01]  /*36d0*/  IMAD.X R7, RZ, RZ, RZ, P0 ;  /* 0x000000ffff077224 */ /* 0x000fe200000e06ff */
[----:B------:R-:W-:Y:S01]  /*36e0*/  IADD3 RZ, P0, R3, R4, RZ ;  /* 0x0000000403ff7210 */ /* 0x000fe20007f1e0ff */
[----:B------:R-:W-:-:S04]  /*36f0*/  IMAD.MOV.U32 R6, RZ, RZ, R5 ;  /* 0x000000ffff067224 */ /* 0x000fc800078e0005 */
[----:B------:R-:W-:-:S08]  /*3700*/  IMAD.WIDE.U32.X R6, R11, R9, R6, P0 ;  /* 0x000000090b067225 */ /* 0x000fd000000e0406 */
.L_x_42:
[----:B------:R-:W2:Y:S01]  /*3710*/  LDC.64 R26, c[0x0][0x640] ;  /* 0x00019000ff1a7b82 */ /* 0x000ea20000000a00 */
[-CC-:B-1----:R-:W-:Y:S01]  /*3720*/  SHF.R.U64 R33, R6, R0.reuse, R7.reuse ;  /* 0x0000000006217219 */ /* 0x182fe20000001207 */
[----:B---3--:R-:W-:Y:S01]  /*3730*/  IMAD.MOV R14, RZ, RZ, -R14 ;  /* 0x000000ffff0e7224 */ /* 0x008fe200078e0a0e */
[----:B------:R-:W-:Y:S01]  /*3740*/  SHF.R.U32.HI R0, RZ, R0, R7 ;  /* 0x00000000ff007219 */ /* 0x000fe20000011607 */
[----:B------:R-:W-:Y:S01]  /*3750*/  ULDC UR4, c[0x0][0x154] ;  /* 0x0000550000047ab9 */ /* 0x000fe20000000800 */
[----:B------:R-:W-:Y:S01]  /*3760*/  IADD3 R5, P0, RZ, -R33, RZ ;  /* 0x80000021ff057210 */ /* 0x000fe20007f1e0ff */
[----:B------:R-:W-:Y:S02]  /*3770*/  IMAD R15, R15, R14, R10 ;  /* 0x0000000e0f0f7224 */ /* 0x000fe400078e020a */
[----:B------:R-:W1:Y:S01]  /*3780*/  LDC R4, c[0x0][0x618] ;  /* 0x00018600ff047b82 */ /* 0x000e620000000800 */
[----:B------:R-:W-:Y:S02]  /*3790*/  IMAD.MOV.U32 R7, RZ, RZ, 0x1 ;  /* 0x00000001ff077424 */ /* 0x000fe400078e00ff */
[----:B------:R-:W-:-:S04]  /*37a0*/  IMAD.X R3, RZ, RZ, ~R0, P0 ;  /* 0x000000ffff037224 */ /* 0x000fc800000e0e00 */
[-C--:B------:R-:W-:Y:S01]  /*37b0*/  IMAD R0, R3, R12.reuse, RZ ;  /* 0x0000000c03007224 */ /* 0x080fe200078e02ff */
[----:B------:R-:W3:Y:S01]  /*37c0*/  LDC R6, c[0x0][0x608] ;  /* 0x00018200ff067b82 */ /* 0x000ee20000000800 */
[----:B0-----:R-:W-:-:S04]  /*37d0*/  IMAD.WIDE.U32 R2, R5, R12, R18 ;  /* 0x0000000c05027225 */ /* 0x001fc800078e0012 */
[----:B------:R-:W-:Y:S01]  /*37e0*/  IMAD R5, R5, R13, R0 ;  /* 0x0000000d05057224 */ /* 0x000fe200078e0200 */
[----:B------:R-:W-:Y:S02]  /*37f0*/  I2FP.F32.U32 R0, R20 ;  /* 0x0000001400007245 */ /* 0x000fe40000201000 */
[----:B-----5:R-:W0:Y:S01]  /*3800*/  LDC R24, c[0x0][0x658] ;  /* 0x00019600ff187b82 */ /* 0x020e220000000800 */
[----:B------:R-:W-:Y:S01]  /*3810*/  IMAD.IADD R3, R3, 0x1, R5 ;  /* 0x0000000103037824 */ /* 0x000fe200078e0205 */
[----:B--2---:R-:W-:Y:S01]  /*3820*/  ISETP.NE.U32.AND P0, PT, R26, RZ, PT ;  /* 0x000000ff1a00720c */ /* 0x004fe20003f05070 */
[----:B------:R-:W-:Y:S01]  /*3830*/  FMUL R0, R0, UR4 ;  /* 0x0000000400007c20 */ /* 0x000fe20008400000 */
[----:B------:R-:W-:Y:S02]  /*3840*/  IMAD.MOV.U32 R5, RZ, RZ, -0x1 ;  /* 0xffffffffff057424 */ /* 0x000fe400078e00ff */
[----:B------:R-:W-:Y:S01]  /*3850*/  ISETP.NE.AND.EX P0, PT, R27, RZ, PT, P0 ;  /* 0x000000ff1b00720c */ /* 0x000fe20003f05300 */
[----:B------:R2:W4:Y:S01]  /*3860*/  F2I.U32.TRUNC.NTZ R12, R0 ;  /* 0x00000000000c7305 */ /* 0x000522000020f000 */
[----:B------:R-:W2:Y:S01]  /*3870*/  LDC R13, c[0x0][0x148] ;  /* 0x00005200ff0d7b82 */ /* 0x000ea20000000800 */
[----:B-1----:R-:W-:-:S02]  /*3880*/  SHF.R.U64 R10, R2, R4, R3 ;  /* 0x00000004020a7219 */ /* 0x002fc40000001203 */
[----:B------:R-:W-:-:S05]  /*3890*/  SHF.R.U32.HI R3, RZ, R4, R3 ;  /* 0x00000004ff037219 */ /* 0x000fca0000011603 */
[----:B------:R-:W1:Y:S01]  /*38a0*/  LDC R14, c[0x0][0x600] ;  /* 0x00018000ff0e7b82 */ /* 0x000e620000000800 */
[-CC-:B---3--:R-:W-:Y:S02]  /*38b0*/  SHF.R.U64 R8, R10, R6.reuse, R3.reuse ;  /* 0x000000060a087219 */ /* 0x188fe40000001203 */
[----:B------:R-:W-:-:S05]  /*38c0*/  SHF.R.U32.HI R3, RZ, R6, R3 ;  /* 0x00000006ff037219 */ /* 0x000fca0000011603 */
[----:B------:R-:W3:Y:S01]  /*38d0*/  LDC R25, c[0x0][0x648] ;  /* 0x00019200ff197b82 */ /* 0x000ee20000000800 */
[-CC-:B0-----:R-:W-:Y:S02]  /*38e0*/  SHF.R.U64 R11, R8, R24.reuse, R3.reuse ;  /* 0x00000018080b7219 */ /* 0x181fe40000001203 */
[-C--:B------:R-:W-:Y:S02]  /*38f0*/  SHF.L.U32 R5, R5, R24.reuse, RZ ;  /* 0x0000001805057219 */ /* 0x080fe400000006ff */
[-C--:B------:R-:W-:Y:S01]  /*3900*/  SHF.R.U32.HI R3, RZ, R24.reuse, R3 ;  /* 0x00000018ff037219 */ /* 0x080fe20000011603 */
[----:B------:R-:W-:Y:S01]  /*3910*/  IMAD.MOV.U32 R2, RZ, RZ, R11 ;  /* 0x000000ffff027224 */ /* 0x000fe200078e000b */
[----:B------:R-:W-:Y:S01]  /*3920*/  SHF.L.U32 R24, R7, R24, RZ ;  /* 0x0000001807187219 */ /* 0x000fe200000006ff */
[----:B------:R-:W0:Y:S01]  /*3930*/  LDC R28, c[0x0][0x638] ;  /* 0x00018e00ff1c7b82 */ /* 0x000e220000000800 */
[----:B------:R-:W-:-:S07]  /*3940*/  LOP3.LUT R21, RZ, R5, RZ, 0x33, !PT ;  /* 0x00000005ff157212 */ /* 0x000fce00078e33ff */
[----:B------:R-:W0:Y:S01]  /*3950*/  LDC R29, c[0x0][0x610] ;  /* 0x00018400ff1d7b82 */ /* 0x000e220000000800 */
[----:B----4-:R-:W-:Y:S05]  /*3960*/  @!P0 BRA `(.L_x_43) ;  /* 0x0000000000288947 */ /* 0x010fea0003800000 */
[----:B--2---:R-:W2:Y:S02]  /*3970*/  LDC R0, c[0x0][0x64c] ;  /* 0x00019300ff007b82 */ /* 0x004ea40000000800 */
[----:B--2---:R-:W-:-:S05]  /*3980*/  IADD3 R7, P0, R11, R0, RZ ;  /* 0x000000000b077210 */ /* 0x004fca0007f1e0ff */
        /* <DEDUP_REMOVED lines=8> */
.L_x_43:
[----:B------:R-:W-:Y:S01]  /*3a10*/  ISETP.NE.AND P0, PT, R22, 0x1, PT ;  /* 0x000000011600780c */ /* 0x000fe20003f05270 */
[----:B-1----:R-:W-:Y:S01]  /*3a20*/  VIADD R5, R14, 0xffffffff ;  /* 0xffffffff0e057836 */ /* 0x002fe20000000000 */
[----:B--23--:R-:W-:Y:S01]  /*3a30*/  SHF.R.U64 R0, R2, R25, R3 ;  /* 0x0000001902007219 */ /* 0x00cfe20000001203 */
[----:B------:R-:W-:Y:S01]  /*3a40*/  IMAD.MOV R12, RZ, RZ, -R12 ;  /* 0x000000ffff0c7224 */ /* 0x000fe200078e0a0c */
[----:B------:R-:W-:Y:S01]  /*3a50*/  LOP3.LUT R3, R8, R21, RZ, 0xc0, !PT ;  /* 0x0000001508037212 */ /* 0x000fe200078ec0ff */
[----:B------:R-:W-:Y:S02]  /*3a60*/  IMAD.MOV.U32 R4, RZ, RZ, 0x1 ;  /* 0x00000001ff047424 */ /* 0x000fe400078e00ff */
[----:B------:R-:W-:Y:S02]  /*3a70*/  IMAD.MOV R2, RZ, RZ, -R0 ;  /* 0x000000ffff027224 */ /* 0x000fe400078e0a00 */
[----:B------:R-:W-:Y:S01]  /*3a80*/  IMAD R0, R24, R0, R3 ;  /* 0x0000000018007224 */ /* 0x000fe200078e0203 */
[----:B------:R-:W-:Y:S01]  /*3a90*/  LOP3.LUT R3, R10, R5, RZ, 0xc0, !PT ;  /* 0x000000050a037212 */ /* 0x000fe200078ec0ff */
[----:B0-----:R-:W-:-:S02]  /*3aa0*/  IMAD R2, R2, R28, R11 ;  /* 0x0000001c02027224 */ /* 0x001fc400078e020b */
[----:B------:R-:W-:Y:S02]  /*3ab0*/  @P0 IMAD R15, R13, R12, R20 ;  /* 0x0000000c0d0f0224 */ /* 0x000fe400078e0214 */
[----:B------:R-:W-:Y:S01]  /*3ac0*/  IMAD R3, R2, R14, R3 ;  /* 0x0000000e02037224 */ /* 0x000fe200078e0203 */
[----:B------:R-:W-:Y:S01]  /*3ad0*/  PRMT R2, R4, 0x7610, R2 ;  /* 0x0000761004027816 */ /* 0x000fe20000000002 */
[----:B------:R-:W-:-:S05]  /*3ae0*/  IMAD R0, R0, R29, R15 ;  /* 0x0000001d00007224 */ /* 0x000fca00078e020f */
[----:B------:R-:W-:Y:S02]  /*3af0*/  SEL R37, R3, R0, !P0 ;  /* 0x0000000003257207 */ /* 0x000fe40004000000 */
[----:B------:R-:W-:-:S07]  /*3b00*/  SEL R0, R0, R3, !P0 ;  /* 0x0000000300007207 */ /* 0x000fce0004000000 */
.L_x_41:
[----:B------:R-:W-:Y:S01]  /*3b10*/  LOP3.LUT P0, RZ, R2, 0xff, RZ, 0xc0, !PT ;  /* 0x000000ff02ff7812 */ /* 0x000fe2000780c0ff */
[----:B------:R-:W-:-:S12]  /*3b20*/  IMAD.MOV.U32 R36, RZ, RZ, R0 ;  /* 0x000000ffff247224 */ /* 0x000fd800078e0000 */
[----:B------:R-:W-:Y:S05]  /*3b30*/  @P0 BRA `(.L_x_44) ;  /* 0xffffffd000f80947 */ /* 0x000fea000383ffff */
[----:B------:R-:W-:Y:S05]  /*3b40*/  EXIT ;  /* 0x000000000000794d */ /* 0x000fea0003800000 */
.L_x_3:
[----:B0-----:R-:W-:Y:S01]  /*3b50*/  ULDC.64 UR4, c[0x0][0x650] ;  /* 0x0001940000047ab9 */ /* 0x001fe20000000a00 */
        /* <DEDUP_REMOVED lines=25> */
.L_x_46:
[-CC-:B------:R-:W-:Y:S01]  /*3cf0*/  SHF.R.U64 R12, R10, R14.reuse, R11.reuse ;  /* 0x0000000e0a0c7219 */ /* 0x180fe2000000120b */
[----:B------:R-:W0:Y:S01]  /*3d00*/  LDC R24, c[0x0][0x618] ;  /* 0x00018600ff187b82 */ /* 0x000e220000000800 */
[----:B------:R-:W-:Y:S01]  /*3d10*/  SHF.R.U32.HI R3, RZ, R14, R11 ;  /* 0x0000000eff037219 */ /* 0x000fe2000001160b */
[----:B------:R-:W-:Y:S01]  /*3d20*/  ULDC UR4, c[0x0][0x150] ;  /* 0x0000540000047ab9 */ /* 0x000fe20000000800 */
[----:B------:R-:W-:Y:S02]  /*3d30*/  IADD3 R5, P0, RZ, -R12, RZ ;  /* 0x8000000cff057210 */ /* 0x000fe40007f1e0ff */
[----:B------:R-:W-:-:S03]  /*3d40*/  I2FP.F32.U32 R6, R2 ;  /* 0x0000000200067245 */ /* 0x000fc60000201000 */
[----:B------:R-:W1:Y:S01]  /*3d50*/  LDC.64 R26, c[0x0][0x640] ;  /* 0x00019000ff1a7b82 */ /* 0x000e620000000a00 */
[----:B------:R-:W-:Y:S02]  /*3d60*/  IMAD.X R3, RZ, RZ, ~R3, P0 ;  /* 0x000000ffff037224 */ /* 0x000fe400000e0e03 */
[----:B------:R-:W-:Y:S01]  /*3d70*/  FMUL R9, R6, UR4 ;  /* 0x0000000406097c20 */ /* 0x000fe20008400000 */
[----:B------:R-:W-:Y:S01]  /*3d80*/  IMAD.WIDE.U32 R6, R5, R20, R18 ;  /* 0x0000001405067225 */ /* 0x000fe200078e0012 */
[----:B------:R-:W-:-:S03]  /*3d90*/  ULDC UR4, c[0x0][0x154] ;  /* 0x0000550000047ab9 */ /* 0x000fc60000000800 */
[----:B------:R-:W-:Y:S01]  /*3da0*/  IMAD R8, R3, R20, RZ ;  /* 0x0000001403087224 */ /* 0x000fe200078e02ff */
[----:B------:R-:W2:Y:S01]  /*3db0*/  LDC R11, c[0x0][0x144] ;  /* 0x00005100ff0b7b82 */ /* 0x000ea20000000800 */
[----:B------:R-:W3:Y:S02]  /*3dc0*/  F2I.U32.TRUNC.NTZ R9, R9 ;  /* 0x0000000900097305 */ /* 0x000ee4000020f000 */
[----:B------:R-:W-:Y:S02]  /*3dd0*/  IMAD R3, R5, R21, R8 ;  /* 0x0000001505037224 */ /* 0x000fe400078e0208 */
[----:B------:R-:W-:Y:S02]  /*3de0*/  IMAD.MOV.U32 R8, RZ, RZ, 0x1 ;  /* 0x00000001ff087424 */ /* 0x000fe400078e00ff */
[----:B------:R-:W-:Y:S01]  /*3df0*/  IMAD.IADD R3, R7, 0x1, R3 ;  /* 0x0000000107037824 */ /* 0x000fe200078e0203 */
[----:B------:R-:W4:Y:S04]  /*3e00*/  LDC R14, c[0x0][0x608] ;  /* 0x00018200ff0e7b82 */ /* 0x000f280000000800 */
[----:B0-----:R-:W-:-:S02]  /*3e10*/  SHF.R.U64 R10, R6, R24, R3 ;  /* 0x00000018060a7219 */ /* 0x001fc40000001203 */
[----:B------:R-:W-:Y:S02]  /*3e20*/  I2FP.F32.U32 R6, R4 ;  /* 0x0000000400067245 */ /* 0x000fe40000201000 */
[----:B------:R-:W0:Y:S01]  /*3e30*/  LDC R23, c[0x0][0x658] ;  /* 0x00019600ff177b82 */ /* 0x000e220000000800 */
[----:B-1----:R-:W-:Y:S01]  /*3e40*/  ISETP.NE.U32.AND P0, PT, R26, RZ, PT ;  /* 0x000000ff1a00720c */ /* 0x002fe20003f05070 */
[----:B---3--:R-:W-:Y:S01]  /*3e50*/  IMAD.MOV R5, RZ, RZ, -R9 ;  /* 0x000000ffff057224 */ /* 0x008fe200078e0a09 */
[----:B------:R-:W-:Y:S01]  /*3e60*/  SHF.R.U32.HI R3, RZ, R24, R3 ;  /* 0x00000018ff037219 */ /* 0x000fe20000011603 */
[----:B------:R-:W-:Y:S01]  /*3e70*/  FMUL R6, R6, UR4 ;  /* 0x0000000406067c20 */ /* 0x000fe20008400000 */
[----:B------:R-:W-:-:S03]  /*3e80*/  ISETP.NE.AND.EX P0, PT, R27, RZ, PT, P0 ;  /* 0x000000ff1b00720c */ /* 0x000fc60003f05300 */
[----:B------:R-:W1:Y:S01]  /*3e90*/  LDC R21, c[0x0][0x148] ;  /* 0x00005200ff157b82 */ /* 0x000e620000000800 */
[----:B--2---:R-:W-:Y:S01]  /*3ea0*/  IMAD R24, R11, R5, R2 ;  /* 0x000000050b187224 */ /* 0x004fe200078e0202 */
[----:B------:R2:W3:Y:S06]  /*3eb0*/  F2I.U32.TRUNC.NTZ R15, R6 ;  /* 0x00000006000f7305 */ /* 0x0004ec000020f000 */
[----:B------:R-:W1:Y:S01]  /*3ec0*/  LDC R20, c[0x0][0x600] ;  /* 0x00018000ff147b82 */ /* 0x000e620000000800 */
[-CC-:B----4-:R-:W-:Y:S02]  /*3ed0*/  SHF.R.U64 R13, R10, R14.reuse, R3.reuse ;  /* 0x0000000e0a0d7219 */ /* 0x190fe40000001203 */
[----:B------:R-:W-:Y:S01]  /*3ee0*/  SHF.R.U32.HI R2, RZ, R14, R3 ;  /* 0x0000000eff027219 */ /* 0x000fe20000011603 */
[----:B------:R-:W-:-:S04]  /*3ef0*/  IMAD.MOV.U32 R14, RZ, RZ, -0x1 ;  /* 0xffffffffff0e7424 */ /* 0x000fc800078e00ff */
[----:B------:R-:W4:Y:S01]  /*3f00*/  LDC R25, c[0x0][0x648] ;  /* 0x00019200ff197b82 */ /* 0x000f220000000800 */
[-C--:B0-----:R-:W-:Y:S02]  /*3f10*/  SHF.L.U32 R5, R14, R23.reuse, RZ ;  /* 0x000000170e057219 */ /* 0x081fe400000006ff */
[-CC-:B------:R-:W-:Y:S02]  /*3f20*/  SHF.R.U64 R14, R13, R23.reuse, R2.reuse ;  /* 0x000000170d0e7219 */ /* 0x180fe40000001202 */
[-C--:B------:R-:W-:Y:S02]  /*3f30*/  SHF.R.U32.HI R3, RZ, R23.reuse, R2 ;  /* 0x00000017ff037219 */ /* 0x080fe40000011602 */
[----:B------:R-:W-:Y:S01]  /*3f40*/  SHF.L.U32 R23, R8, R23, RZ ;  /* 0x0000001708177219 */ /* 0x000fe200000006ff */
[----:B------:R-:W0:Y:S01]  /*3f50*/  LDC R28, c[0x0][0x638] ;  /* 0x00018e00ff1c7b82 */ /* 0x000e220000000800 */
[----:B------:R-:W-:Y:S01]  /*3f60*/  LOP3.LUT R30, RZ, R5, RZ, 0x33, !PT ;  /* 0x00000005ff1e7212 */ /* 0x000fe200078e33ff */
[----:B------:R-:W-:-:S06]  /*3f70*/  IMAD.MOV.U32 R2, RZ, RZ, R14 ;  /* 0x000000ffff027224 */ /* 0x000fcc00078e000e */
[----:B------:R-:W0:Y:S01]  /*3f80*/  LDC R29, c[0x0][0x610] ;  /* 0x00018400ff1d7b82 */ /* 0x000e220000000800 */
[----:B--23--:R-:W-:Y:S05]  /*3f90*/  @!P0 BRA `(.L_x_47) ;  /* 0x0000000000288947 */ /* 0x00cfea0003800000 */
[----:B------:R-:W2:Y:S02]  /*3fa0*/  LDC R5, c[0x0][0x64c] ;  /* 0x00019300ff057b82 */ /* 0x000ea40000000800 */
        /* <DEDUP_REMOVED lines=9> */
.L_x_47:
[----:B------:R-:W-:Y:S01]  /*4040*/  ISETP.NE.AND P0, PT, R22, 0x1, PT ;  /* 0x000000011600780c */ /* 0x000fe20003f05270 */
[----:B-1----:R-:W-:Y:S01]  /*4050*/  VIADD R9, R20, 0xffffffff ;  /* 0xffffffff14097836 */ /* 0x002fe20000000000 */
[----:B----4-:R-:W-:Y:S01]  /*4060*/  SHF.R.U64 R3, R2, R25, R3 ;  /* 0x0000001902037219 */ /* 0x010fe20000001203 */
[----:B------:R-:W-:Y:S01]  /*4070*/  IMAD.MOV R15, RZ, RZ, -R15 ;  /* 0x000000ffff0f7224 */ /* 0x000fe200078e0a0f */
[----:B------:R-:W-:Y:S01]  /*4080*/  LOP3.LUT R2, R13, R30, RZ, 0xc0, !PT ;  /* 0x0000001e0d027212 */ /* 0x000fe200078ec0ff */
[----:B------:R-:W-:Y:S02]  /*4090*/  IMAD.MOV.U32 R6, RZ, RZ, R12 ;  /* 0x000000ffff067224 */ /* 0x000fe400078e000c */
[----:B------:R-:W-:Y:S02]  /*40a0*/  IMAD.MOV R5, RZ, RZ, -R3 ;  /* 0x000000ffff057224 */ /* 0x000fe400078e0a03 */
[----:B------:R-:W-:Y:S01]  /*40b0*/  IMAD R7, R23, R3, R2 ;  /* 0x0000000317077224 */ /* 0x000fe200078e0202 */
[----:B------:R-:W-:Y:S01]  /*40c0*/  LOP3.LUT R3, R10, R9, RZ, 0xc0, !PT ;  /* 0x000000090a037212 */ /* 0x000fe200078ec0ff */
[----:B0-----:R-:W-:-:S02]  /*40d0*/  IMAD R2, R5, R28, R14 ;  /* 0x0000001c05027224 */ /* 0x001fc400078e020e */
[----:B------:R-:W-:Y:S02]  /*40e0*/  @P0 IMAD R24, R21, R15, R4 ;  /* 0x0000000f15180224 */ /* 0x000fe400078e0204 */
[----:B------:R-:W-:Y:S02]  /*40f0*/  IMAD R2, R2, R20, R3 ;  /* 0x0000001402027224 */ /* 0x000fe400078e0203 */
[----:B------:R-:W-:Y:S02]  /*4100*/  IMAD R7, R7, R29, R24 ;  /* 0x0000001d07077224 */ /* 0x000fe400078e0218 */
[----:B------:R-:W-:-:S03]  /*4110*/  IMAD.MOV.U32 R5, RZ, RZ, 0x1 ;  /* 0x00000001ff057424 */ /* 0x000fc600078e00ff */
[----:B------:R-:W-:Y:S02]  /*4120*/  SEL R11, R2, R7, !P0 ;  /* 0x00000007020b7207 */ /* 0x000fe40004000000 */
[----:B------:R-:W-:-:S07]  /*4130*/  SEL R7, R7, R2, !P0 ;  /* 0x0000000207077207 */ /* 0x000fce0004000000 */
.L_x_45:
[----:B------:R-:W-:-:S08]  /*4140*/  NOP ;  /* 0x0000000000007918 */ /* 0x000fd00000000000 */
[----:B------:R-:W0:-:S00]  /*4150*/  USETMAXREG.DEALLOC.CTAPOOL 0x28 ;  /* 0x00000028000079c8 */ /* 0x000e0000080e0500 */
[----:B0-----:R-:W-:-:S13]  /*4160*/  ISETP.NE.AND P0, PT, R0, RZ, PT ;  /* 0x000000ff0000720c */ /* 0x001fda0003f05270 */
[----:B------:R-:W-:Y:S05]  /*4170*/  @P0 EXIT ;  /* 0x000000000000094d */ /* 0x000fea0003800000 */
[----:B------:R-:W-:Y:S01]  /*4180*/  LOP3.LUT P0, RZ, R5, 0xff, RZ, 0xc0, !PT ;  /* 0x000000ff05ff7812 */ /* 0x000fe2000780c0ff */
[----:B------:R-:W-:Y:S02]  /*4190*/  IMAD.MOV.U32 R0, RZ, RZ, 0x1 ;  /* 0x00000001ff007424 */ /* 0x000fe400078e00ff */
[----:B------:R-:W-:-:S10]  /*41a0*/  IMAD.MOV.U32 R12, RZ, RZ, RZ ;  /* 0x000000ffff0c7224 */ /* 0x000fd400078e00ff */
[----:B------:R-:W-:Y:S05]  /*41b0*/  @!P0 BRA `(.L_x_48) ;  /* 0x0000000c00588947 */ /* 0x000fea0003800000 */
[----:B------:R-:W0:Y:S01]  /*41c0*/  LDC R0, c[0x0][0x28c] ;  /* 0x0000a300ff007b82 */ /* 0x000e220000000800 */
[----:B------:R-:W-:Y:S01]  /*41d0*/  BSSY B0, `(.L_x_48) ;  /* 0x00000d4000007945 */ /* 0x000fe20003800000 */
[----:B------:R-:W-:Y:S01]  /*41e0*/  IMAD.MOV.U32 R10, RZ, RZ, 0x1 ;  /* 0x00000001ff0a7424 */ /* 0x000fe200078e00ff */
[----:B------:R-:W-:Y:S01]  /*41f0*/  LOP3.LUT R8, R17, 0x2, RZ, 0xfc, !PT ;  /* 0x0000000211087812 */ /* 0x000fe200078efcff */
[----:B------:R-:W-:Y:S01]  /*4200*/  IMAD.MOV.U32 R12, RZ, RZ, RZ ;  /* 0x000000ffff0c7224 */ /* 0x000fe200078e00ff */
[----:B------:R-:W-:Y:S01]  /*4210*/  ULDC UR4, c[0x0][0x600] ;  /* 0x0001800000047ab9 */ /* 0x000fe20000000800 */
[----:B------:R-:W-:Y:S01]  /*4220*/  ULDC.64 UR22, c[0x0][0x198] ;  /* 0x0000660000167ab9 */ /* 0x000fe20000000a00 */
[----:B------:R-:W-:Y:S01]  /*4230*/  UIADD3 UR4, UR4, -0x1, URZ ;  /* 0xffffffff04047890 */ /* 0x000fe2000fffe03f */
[----:B0-----:R-:W-:-:S05]  /*4240*/  VIADD R0, R0, 0x7f ;  /* 0x0000007f00007836 */ /* 0x001fca0000000000 */
[----:B------:R-:W-:-:S04]  /*4250*/  SHF.R.S32.HI R3, RZ, 0x1f, R0 ;  /* 0x0000001fff037819 */ /* 0x000fc80000011400 */
[----:B------:R-:W-:Y:S01]  /*4260*/  LEA.HI R3, R3, R0, RZ, 0x7 ;  /* 0x0000000003037211 */ /* 0x000fe200078f38ff */
[----:B------:R-:W-:-:S03]  /*4270*/  IMAD.MOV.U32 R0, RZ, RZ, 0x1 ;  /* 0x00000001ff007424 */ /* 0x000fc600078e00ff */
[----:B------:R-:W-:-:S07]  /*4280*/  SHF.R.S32.HI R9, RZ, 0x7, R3 ;  /* 0x00000007ff097819 */ /* 0x000fce0000011403 */
.L_x_60:
[----:B------:R-:W-:-:S03]  /*4290*/  UMOV UR5, 0xffffffff ;  /* 0xffffffff00057882 */ /* 0x000fc60000000000 */
[----:B------:R-:W-:Y:S05]  /*42a0*/  BRA.DIV UR5, `(.L_x_49) ;  /* 0x0000000e05e47947 */ /* 0x000fea000b800000 */
[----:B------:R-:W-:-:S13]  /*42b0*/  ELECT P6, URZ, PT ;  /* 0x00000000003f782f */ /* 0x000fda00038c0000 */
.L_x_70:
[----:B------:R-:W0:Y:S01]  /*42c0*/  LDC R2, c[0x0][0x28c] ;  /* 0x0000a300ff027b82 */ /* 0x000e220000000800 */
[----:B------:R-:W-:Y:S01]  /*42d0*/  BSSY B1, `(.L_x_50) ;  /* 0x0000046000017945 */ /* 0x000fe20003800000 */
[----:B0-----:R-:W-:-:S13]  /*42e0*/  ISETP.LT.OR P6, PT, R2, 0x1, !P6 ;  /* 0x000000010200780c */ /* 0x001fda00077c1670 */
[----:B------:R-:W-:Y:S05]  /*42f0*/  @P6 BRA `(.L_x_51) ;  /* 0x00000004000c6947 */ /* 0x000fea0003800000 */
[----:B------:R-:W-:Y:S02]  /*4300*/  IMAD.SHL.U32 R7, R7, 0x100, RZ ;  /* 0x0000010007077824 */ /* 0x000fe400078e00ff */
[----:B------:R-:W-:Y:S02]  /*4310*/  IMAD.SHL.U32 R11, R11, 0x8, RZ ;  /* 0x000000080b0b7824 */ /* 0x000fe400078e00ff */
[----:B------:R-:W-:Y:S02]  /*4320*/  VIADD R15, R9, 0x1 ;  /* 0x00000001090f7836 */ /* 0x000fe40000000000 */
[----:B------:R-:W-:Y:S02]  /*4330*/  IMAD.MOV.U32 R20, RZ, RZ, RZ ;  /* 0x000000ffff147224 */ /* 0x000fe400078e00ff */
[----:B------:R-:W-:Y:S02]  /*4340*/  IMAD.MOV.U32 R2, RZ, RZ, R0 ;  /* 0x000000ffff027224 */ /* 0x000fe400078e0000 */
[----:B------:R-:W-:-:S07]  /*4350*/  IMAD.MOV.U32 R3, RZ, RZ, R12 ;  /* 0x000000ffff037224 */ /* 0x000fce00078e000c */
.L_x_55:
[----:B------:R-:W0:Y:S01]  /*4360*/  S2R R5, SR_CgaCtaId ;  /* 0x0000000000057919 */ /* 0x000e220000008800 */
[----:B------:R-:W-:Y:S02]  /*4370*/  MOV R4, 0x400 ;  /* 0x0000040000047802 */ /* 0x000fe40000000f00 */
[----:B------:R-:W-:Y:S02]  /*4380*/  LOP3.LUT P0, RZ, R16, 0x7f, RZ, 0xc0, !PT ;  /* 0x0000007f10ff7812 */ /* 0x000fe4000780c0ff */
[----:B0-----:R-:W-:Y:S02]  /*4390*/  LEA R14, R5, R4, 0x18 ;  /* 0x00000004050e7211 */ /* 0x001fe400078ec0ff */
[----:B------:R-:W-:-:S09]  /*43a0*/  SHF.L.U32 R4, R2, 0x1f, RZ ;  /* 0x0000001f02047819 */ /* 0x000fd200000006ff */
[----:B------:R-:W0:Y:S01]  /*43b0*/  @!P0 LDC R5, c[0x0][0x500] ;  /* 0x00014000ff058b82 */ /* 0x000e220000000800 */
[----:B------:R-:W-:-:S04]  /*43c0*/  IMAD R13, R3, 0x8, R14 ;  /* 0x00000008030d7824 */ /* 0x000fc800078e020e */
[----:B------:R-:W1:Y:S02]  /*43d0*/  SYNCS.PHASECHK.TRANS64.TRYWAIT P1, [R13+URZ+0x18], R4 ;  /* 0x000018040d0075a7 */ /* 0x000e64000802017f */
[----:B-1----:R-:W-:Y:S05]  /*43e0*/  @!P1 BRA `(.L_x_52) ;  /* 0x0000000c00b49947 */ /* 0x002fea0003800000 */
.L_x_71:
[----:B-1----:R-:W-:Y:S01]  /*43f0*/  PRMT R4, R8, 0x9910, RZ ;  /* 0x0000991008047816 */ /* 0x002fe200000000ff */
[----:B0-----:R0:W-:Y:S03]  /*4400*/  @!P0 SYNCS.ARRIVE.TRANS64 RZ, [R13+URZ], R5 ;  /* 0x000000050dff89a7 */ /* 0x0011e6000800003f */
[----:B------:R-:W-:-:S13]  /*4410*/  ISETP.NE.AND P1, PT, R4, 0x2, PT ;  /* 0x000000020400780c */ /* 0x000fda0003f25270 */
[----:B0-----:R-:W-:Y:S05]  /*4420*/  @P1 BRA `(.L_x_53) ;  /* 0x0000000000041947 */ /* 0x001fea0003800000 */
[----:B------:R-:W-:Y:S01]  /*4430*/  BPT.TRAP 0x1 ;  /* 0x000000040000795c */ /* 0x000fe20000300000 */
.L_x_53:
[----:B------:R-:W-:-:S04]  /*4440*/  LOP3.LUT P1, RZ, R16, 0x1f, RZ, 0xc0, !PT ;  /* 0x0000001f10ff7812 */ /* 0x000fc8000782c0ff */
[----:B------:R-:W-:-:S13]  /*4450*/  PLOP3.LUT P0, PT, P1, P0, PT, 0x8a, 0x0 ;  /* 0x000000000000781c */ /* 0x000fda0000f01172 */
[----:B------:R-:W-:Y:S05]  /*4460*/  @P0 BRA `(.L_x_54) ;  /* 0x0000000000040947 */ /* 0x000fea0003800000 */
[----:B------:R-:W-:Y:S01]  /*4470*/  BPT.TRAP 0x1 ;  /* 0x000000040000795c */ /* 0x000fe20000300000 */
.L_x_54:
[C-C-:B------:R-:W-:Y:S01]  /*4480*/  IMAD R4, R3.reuse, 0x10000, R14.reuse ;  /* 0x0001000003047824 */ /* 0x140fe200078e020e */
[----:B------:R-:W-:Y:S01]  /*4490*/  R2UR UR34, R20 ;  /* 0x00000000142272ca */ /* 0x000fe200000e0000 */
[----:B------:R-:W-:Y:S01]  /*44a0*/  IMAD R14, R3, 0x800, R14 ;  /* 0x00000800030e7824 */ /* 0x000fe200078e020e */
[----:B------:R-:W-:Y:S01]  /*44b0*/  R2UR UR33, R13 ;  /* 0x000000000d2172ca */ /* 0x000fe200000e0000 */
[----:B------:R-:W-:Y:S01]  /*44c0*/  VIADD R15, R15, 0xffffffff ;  /* 0xffffffff0f0f7836 */ /* 0x000fe20000000000 */
[----:B------:R-:W-:Y:S01]  /*44d0*/  R2UR UR24, R4 ;  /* 0x00000000041872ca */ /* 0x000fe200000e0000 */
[----:B------:R-:W-:Y:S01]  /*44e0*/  UIADD3 UR6, UP0, UR22, 0xf0, URZ ;  /* 0x000000f016067890 */ /* 0x000fe2000ff1e03f */
[----:B------:R-:W-:Y:S01]  /*44f0*/  R2UR UR8, R14 ;  /* 0x000000000e0872ca */ /* 0x000fe200000e0000 */
[----:B------:R-:W-:Y:S01]  /*4500*/  UIADD3 UR30, UP1, UR22, 0x1f0, URZ ;  /* 0x000001f0161e7890 */ /* 0x000fe2000ff3e03f */
[----:B------:R-:W-:Y:S01]  /*4510*/  R2UR UR36, R6 ;  /* 0x00000000062472ca */ /* 0x000fe200000e0000 */
[----:B------:R-:W-:Y:S01]  /*4520*/  UIADD3.X UR7, URZ, UR23, URZ, UP0, !UPT ;  /* 0x000000173f077290 */ /* 0x000fe200087fe43f */
[----:B------:R-:W-:Y:S01]  /*4530*/  R2UR UR35, R7 ;  /* 0x00000000072372ca */ /* 0x000fe200000e0000 */
[----:B------:R-:W-:Y:S01]  /*4540*/  UIADD3.X UR31, URZ, UR23, URZ, UP1, !UPT ;  /* 0x000000173f1f7290 */ /* 0x000fe20008ffe43f */
[----:B------:R-:W-:Y:S01]  /*4550*/  R2UR UR19, R11 ;  /* 0x000000000b1372ca */ /* 0x000fe200000e0000 */
[----:B------:R-:W-:Y:S01]  /*4560*/  UIADD3 UR26, UR34, 0x40, URZ ;  /* 0x00000040221a7890 */ /* 0x000fe2000fffe03f */
[----:B------:R-:W-:Y:S01]  /*4570*/  ISETP.GT.AND P1, PT, R15, 0x1, PT ;  /* 0x000000010f00780c */ /* 0x000fe20003f24270 */
[----:B------:R-:W-:Y:S01]  /*4580*/  VIADD R3, R3, 0x1 ;  /* 0x0000000103037836 */ /* 0x000fe20000000000 */
[----:B------:R-:W-:Y:S01]  /*4590*/  UMOV UR14, 0x0 ;  /* 0x00000000000e7882 */ /* 0x000fe20000000000 */
[----:B------:R-:W-:Y:S01]  /*45a0*/  UIADD3 UR32, UR24, 0x100, URZ ;  /* 0x0000010018207890 */ /* 0x000fe2000fffe03f */
[----:B------:R-:W-:Y:S01]  /*45b0*/  VIADD R20, R20, 0x80 ;  /* 0x0000008014147836 */ /* 0x000fe20000000000 */
[----:B------:R-:W-:Y:S01]  /*45c0*/  UIADD3 UR24, UR24, 0x8100, URZ ;  /* 0x0000810018187890 */ /* 0x000fe2000fffe03f */
[----:B------:R-:W-:Y:S01]  /*45d0*/  ISETP.NE.AND P0, PT, R3, 0x3, PT ;  /* 0x000000030300780c */ /* 0x000fe20003f05270 */
[----:B------:R-:W-:-:S02]  /*45e0*/  UIADD3 UR16, UR8, 0x30100, URZ ;  /* 0x0003010008107890 */ /* 0x000fc4000fffe03f */
[----:B------:R-:W-:Y:S01]  /*45f0*/  UIADD3 UR8, UR8, 0x30500, URZ ;  /* 0x0003050008087890 */ /* 0x000fe2000fffe03f */
[----:B------:R-:W-:Y:S01]  /*4600*/  SEL R5, RZ, 0x1, P0 ;  /* 0x00000001ff057807 */ /* 0x000fe20000000000 */
[----:B------:R-:W-:Y:S01]  /*4610*/  UMOV UR15, 0x10000000 ;  /* 0x10000000000f7882 */ /* 0x000fe20000000000 */
[----:B------:R-:W-:Y:S01]  /*4620*/  UMOV UR25, UR33 ;  /* 0x0000002100197c82 */ /* 0x000fe20008000000 */
[----:B------:R-:W-:Y:S01]  /*4630*/  UMOV UR28, UR36 ;  /* 0x00000024001c7c82 */ /* 0x000fe20008000000 */
[----:B------:R-:W-:Y:S01]  /*4640*/  UMOV UR27, UR35 ;  /* 0x00000023001b7c82 */ /* 0x000fe20008000000 */
[----:B------:R-:W-:Y:S01]  /*4650*/  UMOV UR17, UR33 ;  /* 0x0000002100117c82 */ /* 0x000fe20008000000 */
[----:B------:R-:W-:Y:S01]  /*4660*/  UMOV UR18, UR34 ;  /* 0x0000002200127c82 */ /* 0x000fe20008000000 */
[----:B------:R-:W-:Y:S01]  /*4670*/  UMOV UR20, UR36 ;  /* 0x0000002400147c82 */ /* 0x000fe20008000000 */
[----:B------:R0:W-:Y:S01]  /*4680*/  UTMALDG.3D [UR32], [UR6], desc[UR14] ;  /* 0x00000e20060075b4 */ /* 0x0001e20008011000 */
[----:B------:R-:W-:Y:S01]  /*4690*/  UMOV UR9, UR33 ;  /* 0x0000002100097c82 */ /* 0x000fe20008000000 */
[----:B------:R-:W-:Y:S01]  /*46a0*/  UMOV UR11, UR19 ;  /* 0x00000013000b7c82 */ /* 0x000fe20008000000 */
[----:B------:R-:W-:Y:S01]  /*46b0*/  UMOV UR12, UR36 ;  /* 0x00000024000c7c82 */ /* 0x000fe20008000000 */
[----:B------:R-:W-:Y:S01]  /*46c0*/  UMOV UR10, UR26 ;  /* 0x0000001a000a7c82 */ /* 0x000fe20008000000 */
[----:B------:R-:W-:-:S02]  /*46d0*/  LOP3.LUT R2, R2, R5, RZ, 0x3c, !PT ;  /* 0x0000000502027212 */ /* 0x000fc400078e3cff */
[----:B------:R-:W-:Y:S01]  /*46e0*/  SEL R3, R3, RZ, P0 ;  /* 0x000000ff03037207 */ /* 0x000fe20000000000 */
[----:B------:R0:W-:Y:S01]  /*46f0*/  UTMALDG.3D [UR24], [UR6], desc[UR14] ;  /* 0x00000e18060075b4 */ /* 0x0001e20008011000 */
[----:B------:R0:W-:Y:S01]  /*4700*/  UTMALDG.3D [UR16], [UR30], desc[UR14] ;  /* 0x00000e101e0075b4 */ /* 0x0001e20008011000 */
[----:B------:R0:W-:Y:S02]  /*4710*/  UTMALDG.3D [UR8], [UR30], desc[UR14] ;  /* 0x00000e081e0075b4 */ /* 0x0001e40008011000 */
[----:B0-----:R-:W-:Y:S05]  /*4720*/  @P1 BRA `(.L_x_55) ;  /* 0xfffffffc000c1947 */ /* 0x001fea000383ffff */
.L_x_51:
[----:B------:R-:W-:Y:S05]  /*4730*/  BSYNC B1 ;  /* 0x0000000000017941 */ /* 0x000fea0003800000 */
.L_x_50:
[----:B------:R-:W-:Y:S01]  /*4740*/  LOP3.LUT P0, RZ, R10, 0xff, RZ, 0xc0, !PT ;  /* 0x000000ff0aff7812 */ /* 0x000fe2000780c0ff */
[----:B------:R-:W-:Y:S01]  /*4750*/  ULDC UR6, c[0x0][0xc] ;  /* 0x0000030000067ab9 */ /* 0x000fe20000000800 */
[----:B------:R-:W-:Y:S01]  /*4760*/  ULDC UR7, c[0x0][0x10] ;  /* 0x0000040000077ab9 */ /* 0x000fe20000000800 */
[----:B------:R-:W0:Y:S01]  /*4770*/  LDC R5, c[0x0][0x14] ;  /* 0x00000500ff057b82 */ /* 0x000e220000000800 */
[C---:B------:R-:W-:Y:S01]  /*4780*/  IMAD.IADD R12, R9.reuse, 0x1, R12 ;  /* 0x00000001090c7824 */ /* 0x040fe200078e020c */
[----:B------:R-:W-:Y:S01]  /*4790*/  UIMAD.WIDE.U32 UR6, UR6, UR7, URZ ;  /* 0x00000007060672a5 */ /* 0x000fe2000f8e003f */
[----:B------:R-:W-:Y:S01]  /*47a0*/  ISETP.GE.U32.AND P1, PT, R9, 0x3, PT ;  /* 0x000000030900780c */ /* 0x000fe20003f26070 */
[----:B------:R-:W-:Y:S01]  /*47b0*/  BSSY B1, `(.L_x_56) ;  /* 0x0000073000017945 */ /* 0x000fe20003800000 */
[----:B------:R-:W-:Y:S01]  /*47c0*/  IMAD.MOV.U32 R11, RZ, RZ, -0x1 ;  /* 0xffffffffff0b7424 */ /* 0x000fe200078e00ff */
[----:B------:R-:W-:Y:S01]  /*47d0*/  PRMT R10, RZ, 0x7610, R10 ;  /* 0x00007610ff0a7816 */ /* 0x000fe2000000000a */
[----:B------:R-:W-:-:S03]  /*47e0*/  IMAD.MOV.U32 R6, RZ, RZ, -0x1 ;  /* 0xffffffffff067424 */ /* 0x000fc600078e00ff */
[----:B------:R-:W1:Y:S01]  /*47f0*/  @P0 S2R R3, SR_CgaCtaId ;  /* 0x0000000000030919 */ /* 0x000e620000008800 */
[----:B------:R-:W-:Y:S01]  /*4800*/  @P0 MOV R2, 0x400 ;  /* 0x0000040000020802 */ /* 0x000fe20000000f00 */
[----:B0-----:R-:W-:-:S04]  /*4810*/  IMAD.WIDE.U32 R18, R5, UR6, R18 ;  /* 0x0000000605127c25 */ /* 0x001fc8000f8e0012 */
[----:B------:R-:W-:Y:S01]  /*4820*/  IMAD R7, R5, UR7, RZ ;  /* 0x0000000705077c24 */ /* 0x000fe2000f8e02ff */
[----:B------:R-:W-:-:S03]  /*4830*/  ULDC.64 UR6, c[0x0][0x650] ;  /* 0x0001940000067ab9 */ /* 0x000fc60000000a00 */
[----:B------:R-:W-:Y:S02]  /*4840*/  IMAD.IADD R19, R19, 0x1, R7 ;  /* 0x0000000113137824 */ /* 0x000fe400078e0207 */
[----:B------:R-:W-:Y:S01]  /*4850*/  IMAD.MOV.U32 R7, RZ, RZ, -0x1 ;  /* 0xffffffffff077424 */ /* 0x000fe200078e00ff */
[----:B-1----:R-:W-:-:S04]  /*4860*/  @P0 LEA R2, R3, R2, 0x18 ;  /* 0x0000000203020211 */ /* 0x002fc800078ec0ff */
[----:B------:R0:W-:Y:S01]  /*4870*/  @P0 SYNCS.ARRIVE.TRANS64.A1T0 RZ, [R2+URZ+0x48], RZ ;  /* 0x000048ff02ff09a7 */ /* 0x0001e2000810003f */
[----:B------:R-:W-:-:S04]  /*4880*/  ISETP.GT.U32.AND P0, PT, R12, 0x2, PT ;  /* 0x000000020c00780c */ /* 0x000fc80003f04070 */
[----:B------:R-:W-:Y:S01]  /*4890*/  ISETP.LT.U32.AND P0, PT, R9, 0x3, P0 ;  /* 0x000000030900780c */ /* 0x000fe20000701070 */
[----:B0-----:R-:W-:-:S05]  /*48a0*/  IMAD.WIDE.U32 R2, R12, -0x55555555, RZ ;  /* 0xaaaaaaab0c027825 */ /* 0x001fca00078e00ff */
[----:B------:R-:W-:Y:S02]  /*48b0*/  SHF.R.U32.HI R5, RZ, 0x1, R3 ;  /* 0x00000001ff057819 */ /* 0x000fe40000011603 */
[----:B------:R-:W-:Y:S02]  /*48c0*/  SEL R3, RZ, 0x1, !P0 ;  /* 0x00000001ff037807 */ /* 0x000fe40004000000 */
[----:B------:R-:W-:Y:S01]  /*48d0*/  ISETP.GE.U32.AND P0, PT, R18, UR6, PT ;  /* 0x0000000612007c0c */ /* 0x000fe2000bf06070 */
[----:B------:R-:W-:Y:S01]  /*48e0*/  IMAD R12, R5, -0x3, R12 ;  /* 0xfffffffd050c7824 */ /* 0x000fe200078e020c */
[----:B------:R-:W-:Y:S02]  /*48f0*/  LOP3.LUT R0, R0, R3, RZ, 0x3c, !PT ;  /* 0x0000000300007212 */ /* 0x000fe400078e3cff */
[----:B------:R-:W-:Y:S02]  /*4900*/  ISETP.GE.U32.AND.EX P0, PT, R19, UR7, PT, P0 ;  /* 0x0000000713007c0c */ /* 0x000fe4000bf06100 */
[----:B------:R-:W-:-:S02]  /*4910*/  @P1 LOP3.LUT R0, R0, 0x1, R5, 0x78, !PT ;  /* 0x0000000100001812 */ /* 0x000fc400078e7805 */
[----:B------:R-:W-:-:S09]  /*4920*/  PRMT R2, RZ, 0x7610, R2 ;  /* 0x00007610ff027816 */ /* 0x000fd20000000002 */
[----:B------:R-:W-:Y:S05]  /*4930*/  @P0 BRA `(.L_x_57) ;  /* 0x0000000400680947 */ /* 0x000fea0003800000 */
[----:B------:R-:W-:Y:S01]  /*4940*/  ULDC.64 UR6, c[0x0][0x628] ;  /* 0x00018a0000067ab9 */ /* 0x000fe20000000a00 */
[----:B------:R-:W0:Y:S01]  /*4950*/  S2R R13, SR_CTAID.X ;  /* 0x00000000000d7919 */ /* 0x000e220000002500 */
[----:B------:R-:W-:Y:S01]  /*4960*/  ISETP.NE.U32.AND P0, PT, RZ, UR6, PT ;  /* 0x00000006ff007c0c */ /* 0x000fe2000bf05070 */
[----:B------:R-:W-:Y:S01]  /*4970*/  ULDC UR8, c[0x0][0x630] ;  /* 0x00018c0000087ab9 */ /* 0x000fe20000000800 */
[----:B------:R-:W-:Y:S01]  /*4980*/  IMAD.MOV.U32 R2, RZ, RZ, R18 ;  /* 0x000000ffff027224 */ /* 0x000fe200078e0012 */
[----:B------:R-:W1:Y:S01]  /*4990*/  S2R R11, SR_CTAID.Y ;  /* 0x00000000000b7919 */ /* 0x000e620000002600 */
[----:B------:R-:W-:Y:S01]  /*49a0*/  ISETP.NE.AND.EX P0, PT, RZ, UR7, PT, P0 ;  /* 0x00000007ff007c0c */ /* 0x000fe2000bf05300 */
[----:B------:R-:W-:-:S12]  /*49b0*/  IMAD.MOV.U32 R3, RZ, RZ, R19 ;  /* 0x000000ffff037224 */ /* 0x000fd800078e0013 */
[----:B------:R-:W-:Y:S05]  /*49c0*/  @!P0 BRA `(.L_x_58) ;  /* 0x0000000000288947 */ /* 0x000fea0003800000 */
[----:B------:R-:W-:Y:S02]  /*49d0*/  ULDC UR5, c[0x0][0x634] ;  /* 0x00018d0000057ab9 */ /* 0x000fe40000000800 */
[----:B------:R-:W-:-:S05]  /*49e0*/  IADD3 R7, P0, R18, UR5, RZ ;  /* 0x0000000512077c10 */ /* 0x000fca000ff1e0ff */
[----:B------:R-:W-:-:S04]  /*49f0*/  IMAD.X R15, RZ, RZ, R19, P0 ;  /* 0x000000ffff0f7224 */ /* 0x000fc800000e0613 */
[----:B------:R-:W-:-:S04]  /*4a00*/  IMAD.WIDE.U32 R4, R15, UR6, RZ ;  /* 0x000000060f047c25 */ /* 0x000fc8000f8e00ff */
[----:B------:R-:W-:-:S04]  /*4a10*/  IMAD.WIDE.U32 R4, P0, R7, UR7, R4 ;  /* 0x0000000707047c25 */ /* 0x000fc8000f800004 */
[----:B------:R-:W-:-:S04]  /*4a20*/  IMAD.WIDE.U32 R6, R7, UR6, RZ ;  /* 0x0000000607067c25 */ /* 0x000fc8000f8e00ff */
[----:B------:R-:W-:Y:S01]  /*4a30*/  IMAD.X R3, RZ, RZ, RZ, P0 ;  /* 0x000000ffff037224 */ /* 0x000fe200000e06ff */
[----:B------:R-:W-:Y:S01]  /*4a40*/  IADD3 RZ, P0, R7, R4, RZ ;  /* 0x0000000407ff7210 */ /* 0x000fe20007f1e0ff */
[----:B------:R-:W-:-:S04]  /*4a50*/  IMAD.MOV.U32 R2, RZ, RZ, R5 ;  /* 0x000000ffff027224 */ /* 0x000fc800078e0005 */
[----:B------:R-:W-:-:S08]  /*4a60*/  IMAD.WIDE.U32.X R2, R15, UR7, R2, P0 ;  /* 0x000000070f027c25 */ /* 0x000fd000080e0402 */
.L_x_58:
[--C-:B------:R-:W-:Y:S01]  /*4a70*/  SHF.R.U64 R6, R2, UR8, R3.reuse ;  /* 0x0000000802067c19 */ /* 0x100fe20008001203 */
[----:B------:R-:W-:Y:S01]  /*4a80*/  ULDC.64 UR6, c[0x0][0x620] ;  /* 0x0001880000067ab9 */ /* 0x000fe20000000a00 */
[----:B------:R-:W-:Y:S01]  /*4a90*/  SHF.R.U32.HI R2, RZ, UR8, R3 ;  /* 0x00000008ff027c19 */ /* 0x000fe20008011603 */
[----:B------:R-:W-:Y:S01]  /*4aa0*/  IMAD.MOV.U32 R3, RZ, RZ, R19 ;  /* 0x000000ffff037224 */ /* 0x000fe200078e0013 */
[----:B------:R-:W-:Y:S01]  /*4ab0*/  IADD3 R5, P0, RZ, -R6, RZ ;  /* 0x80000006ff057210 */ /* 0x000fe20007f1e0ff */
[----:B------:R-:W-:Y:S01]  /*4ac0*/  ULDC UR5, c[0x0][0x150] ;  /* 0x0000540000057ab9 */ /* 0x000fe20000000800 */
[----:B------:R-:W2:Y:S01]  /*4ad0*/  LDC R24, c[0x0][0x144] ;  /* 0x00005100ff187b82 */ /* 0x000ea20000000800 */
[----:B------:R-:W-:Y:S01]  /*4ae0*/  ULDC.64 UR10, c[0x0][0x640] ;  /* 0x00019000000a7ab9 */ /* 0x000fe20000000a00 */
[----:B------:R-:W-:Y:S01]  /*4af0*/  ULDC UR8, c[0x0][0x608] ;  /* 0x0001820000087ab9 */ /* 0x000fe20000000800 */
[----:B------:R-:W-:Y:S01]  /*4b00*/  IMAD.X R2, RZ, RZ, ~R2, P0 ;  /* 0x000000ffff027224 */ /* 0x000fe200000e0e02 */
[----:B------:R-:W-:-:S03]  /*4b10*/  ISETP.NE.U32.AND P0, PT, RZ, UR10, PT ;  /* 0x0000000aff007c0c */ /* 0x000fc6000bf05070 */
[----:B------:R-:W-:Y:S01]  /*4b20*/  IMAD R4, R2, UR6, RZ ;  /* 0x0000000602047c24 */ /* 0x000fe2000f8e02ff */
[----:B------:R-:W3:Y:S01]  /*4b30*/  LDC R20, c[0x0][0x148] ;  /* 0x00005200ff147b82 */ /* 0x000ee20000000800 */
[----:B------:R-:W-:Y:S01]  /*4b40*/  IMAD.MOV.U32 R2, RZ, RZ, R18 ;  /* 0x000000ffff027224 */ /* 0x000fe200078e0012 */
[----:B------:R-:W-:-:S03]  /*4b50*/  ISETP.NE.AND.EX P0, PT, RZ, UR11, PT, P0 ;  /* 0x0000000bff007c0c */ /* 0x000fc6000bf05300 */
[----:B------:R-:W-:Y:S01]  /*4b60*/  IMAD.WIDE.U32 R2, R5, UR6, R2 ;  /* 0x0000000605027c25 */ /* 0x000fe2000f8e0002 */
[----:B------:R-:W-:-:S03]  /*4b70*/  ULDC UR6, c[0x0][0x618] ;  /* 0x0001860000067ab9 */ /* 0x000fc60000000800 */
[----:B------:R-:W-:Y:S01]  /*4b80*/  IMAD R5, R5, UR7, R4 ;  /* 0x0000000705057c24 */ /* 0x000fe2000f8e0204 */
[----:B0-----:R-:W-:Y:S01]  /*4b90*/  I2FP.F32.U32 R4, R13 ;  /* 0x0000000d00047245 */ /* 0x001fe20000201000 */
[----:B------:R-:W-:Y:S02]  /*4ba0*/  ULDC UR7, c[0x0][0x154] ;  /* 0x0000550000077ab9 */ /* 0x000fe40000000800 */
[----:B------:R-:W-:Y:S02]  /*4bb0*/  IMAD.IADD R3, R3, 0x1, R5 ;  /* 0x0000000103037824 */ /* 0x000fe400078e0205 */
[----:B------:R-:W-:Y:S01]  /*4bc0*/  FMUL R4, R4, UR5 ;  /* 0x0000000504047c20 */ /* 0x000fe20008400000 */
[----:B------:R-:W-:Y:S02]  /*4bd0*/  ULDC UR5, c[0x0][0x658] ;  /* 0x0001960000057ab9 */ /* 0x000fe40000000800 */
[--C-:B------:R-:W-:Y:S02]  /*4be0*/  SHF.R.U64 R7, R2, UR6, R3.reuse ;  /* 0x0000000602077c19 */ /* 0x100fe40008001203 */
[----:B-1----:R-:W-:Y:S01]  /*4bf0*/  I2FP.F32.U32 R2, R11 ;  /* 0x0000000b00027245 */ /* 0x002fe20000201000 */
[----:B------:R-:W0:Y:S04]  /*4c00*/  F2I.U32.TRUNC.NTZ R4, R4 ;  /* 0x0000000400047305 */ /* 0x000e28000020f000 */
[----:B------:R-:W-:Y:S01]  /*4c10*/  FMUL R21, R2, UR7 ;  /* 0x0000000702157c20 */ /* 0x000fe20008400000 */
[----:B------:R-:W-:Y:S01]  /*4c20*/  SHF.R.U32.HI R2, RZ, UR6, R3 ;  /* 0x00000006ff027c19 */ /* 0x000fe20008011603 */
[----:B------:R-:W-:-:S02]  /*4c30*/  UMOV UR6, 0xffffffff ;  /* 0xffffffff00067882 */ /* 0x000fc40000000000 */
[----:B------:R-:W-:Y:S01]  /*4c40*/  USHF.L.U32 UR6, UR6, UR5, URZ ;  /* 0x0000000506067299 */ /* 0x000fe2000800063f */
[--C-:B------:R-:W-:Y:S01]  /*4c50*/  SHF.R.U64 R15, R7, UR8, R2.reuse ;  /* 0x00000008070f7c19 */ /* 0x100fe20008001202 */
[----:B------:R-:W1:Y:S01]  /*4c60*/  F2I.U32.TRUNC.NTZ R21, R21 ;  /* 0x0000001500157305 */ /* 0x000e62000020f000 */
[----:B------:R-:W-:-:S04]  /*4c70*/  SHF.R.U32.HI R2, RZ, UR8, R2 ;  /* 0x00000008ff027c19 */ /* 0x000fc80008011602 */
[----:B------:R-:W-:Y:S01]  /*4c80*/  SHF.R.U64 R14, R15, UR5, R2 ;  /* 0x000000050f0e7c19 */ /* 0x000fe20008001202 */
[----:B0-----:R-:W-:Y:S01]  /*4c90*/  IMAD.MOV R4, RZ, RZ, -R4 ;  /* 0x000000ffff047224 */ /* 0x001fe200078e0a04 */
[----:B------:R-:W-:-:S03]  /*4ca0*/  SHF.R.U32.HI R23, RZ, UR5, R2 ;  /* 0x00000005ff177c19 */ /* 0x000fc60008011602 */
[----:B--2---:R-:W-:Y:S02]  /*4cb0*/  IMAD R13, R24, R4, R13 ;  /* 0x00000004180d7224 */ /* 0x004fe400078e020d */
[----:B------:R-:W-:Y:S02]  /*4cc0*/  IMAD.MOV.U32 R2, RZ, RZ, R14 ;  /* 0x000000ffff027224 */ /* 0x000fe400078e000e */
[----:B------:R-:W-:Y:S01]  /*4cd0*/  IMAD.MOV.U32 R3, RZ, RZ, R23 ;  /* 0x000000ffff037224 */ /* 0x000fe200078e0017 */
[----:B-1----:R-:W-:Y:S06]  /*4ce0*/  @!P0 BRA `(.L_x_59) ;  /* 0x0000000000288947 */ /* 0x002fec0003800000 */
[----:B------:R-:W-:Y:S02]  /*4cf0*/  ULDC UR7, c[0x0][0x64c] ;  /* 0x0001930000077ab9 */ /* 0x000fe40000000800 */
[----:B------:R-:W-:-:S05]  /*4d00*/  IADD3 R3, P0, R14, UR7, RZ ;  /* 0x000000070e037c10 */ /* 0x000fca000ff1e0ff */
[----:B------:R-:W-:-:S04]  /*4d10*/  IMAD.X R23, RZ, RZ, R23, P0 ;  /* 0x000000ffff177224 */ /* 0x000fc800000e0617 */
[----:B------:R-:W-:-:S04]  /*4d20*/  IMAD.WIDE.U32 R4, R23, UR10, RZ ;  /* 0x0000000a17047c25 */ /* 0x000fc8000f8e00ff */
[----:B------:R-:W-:-:S04]  /*4d30*/  IMAD.WIDE.U32 R4, P0, R3, UR11, R4 ;  /* 0x0000000b03047c25 */ /* 0x000fc8000f800004 */
[----:B------:R-:W-:-:S04]  /*4d40*/  IMAD.WIDE.U32 R2, R3, UR10, RZ ;  /* 0x0000000a03027c25 */ /* 0x000fc8000f8e00ff */
[----:B------:R-:W-:Y:S01]  /*4d50*/  IMAD.MOV.U32 R2, RZ, RZ, R5 ;  /* 0x000000ffff027224 */ /* 0x000fe200078e0005 */
[----:B------:R-:W-:Y:S01]  /*4d60*/  IADD3 RZ, P1, R3, R4, RZ ;  /* 0x0000000403ff7210 */ /* 0x000fe20007f3e0ff */
[----:B------:R-:W-:-:S04]  /*4d70*/  IMAD.X R3, RZ, RZ, RZ, P0 ;  /* 0x000000ffff037224 */ /* 0x000fc800000e06ff */
[----:B------:R-:W-:-:S08]  /*4d80*/  IMAD.WIDE.U32.X R2, R23, UR11, R2, P1 ;  /* 0x0000000b17027c25 */ /* 0x000fd000088e0402 */
.L_x_59:
[----:B------:R-:W-:Y:S01]  /*4d90*/  ISETP.NE.AND P0, PT, R22, 0x1, PT ;  /* 0x000000011600780c */ /* 0x000fe20003f05270 */
[----:B------:R-:W-:Y:S01]  /*4da0*/  ULDC UR7, c[0x0][0x648] ;  /* 0x0001920000077ab9 */ /* 0x000fe20000000800 */
[----:B------:R-:W-:Y:S01]  /*4db0*/  ULOP3.LUT UR6, URZ, UR6, URZ, 0x33, !UPT ;  /* 0x000000063f067292 */ /* 0x000fe2000f8e333f */
[----:B------:R-:W-:Y:S01]  /*4dc0*/  SHF.R.U64 R2, R2, UR7, R3 ;  /* 0x0000000702027c19 */ /* 0x000fe20008001203 */
[----:B------:R-:W-:Y:S01]  /*4dd0*/  UMOV UR7, 0x1 ;  /* 0x0000000100077882 */ /* 0x000fe20000000000 */
[----:B------:R-:W-:Y:S01]  /*4de0*/  IMAD.MOV R21, RZ, RZ, -R21 ;  /* 0x000000ffff157224 */ /* 0x000fe200078e0a15 */
[----:B------:R-:W-:Y:S01]  /*4df0*/  USHF.L.U32 UR7, UR7, UR5, URZ ;  /* 0x0000000507077299 */ /* 0x000fe2000800063f */
[----:B------:R-:W-:Y:S01]  /*4e00*/  LOP3.LUT R7, R7, UR4, RZ, 0xc0, !PT ;  /* 0x0000000407077c12 */ /* 0x000fe2000f8ec0ff */
[----:B------:R-:W-:Y:S01]  /*4e10*/  IMAD.MOV R3, RZ, RZ, -R2 ;  /* 0x000000ffff037224 */ /* 0x000fe200078e0a02 */
[----:B------:R-:W-:Y:S01]  /*4e20*/  LOP3.LUT R15, R15, UR6, RZ, 0xc0, !PT ;  /* 0x000000060f0f7c12 */ /* 0x000fe2000f8ec0ff */
[----:B------:R-:W-:Y:S01]  /*4e30*/  ULDC UR5, c[0x0][0x638] ;  /* 0x00018e0000057ab9 */ /* 0x000fe20000000800 */
[----:B------:R-:W-:Y:S01]  /*4e40*/  ULDC UR6, c[0x0][0x610] ;  /* 0x0001840000067ab9 */ /* 0x000fe20000000800 */
[----:B------:R-:W-:Y:S01]  /*4e50*/  IMAD R14, R3, UR5, R14 ;  /* 0x00000005030e7c24 */ /* 0x000fe2000f8e020e */
[----:B------:R-:W-:Y:S01]  /*4e60*/  ULDC UR5, c[0x0][0x600] ;  /* 0x0001800000057ab9 */ /* 0x000fe20000000800 */
[----:B---3--:R-:W-:-:S02]  /*4e70*/  @P0 IMAD R13, R20, R21, R11 ;  /* 0x00000015140d0224 */ /* 0x008fc400078e020b */
[----:B------:R-:W-:Y:S02]  /*4e80*/  IMAD R2, R2, UR7, R15 ;  /* 0x0000000702027c24 */ /* 0x000fe4000f8e020f */
[----:B------:R-:W-:Y:S02]  /*4e90*/  IMAD R14, R14, UR5, R7 ;  /* 0x000000050e0e7c24 */ /* 0x000fe4000f8e0207 */
[----:B------:R-:W-:Y:S02]  /*4ea0*/  IMAD R13, R2, UR6, R13 ;  /* 0x00000006020d7c24 */ /* 0x000fe4000f8e020d */
[----:B------:R-:W-:-:S03]  /*4eb0*/  IMAD.MOV.U32 R2, RZ, RZ, 0x1 ;  /* 0x00000001ff027424 */ /* 0x000fc600078e00ff */
[----:B------:R-:W-:Y:S02]  /*4ec0*/  SEL R11, R14, R13, !P0 ;  /* 0x0000000d0e0b7207 */ /* 0x000fe40004000000 */
[----:B------:R-:W-:-:S07]  /*4ed0*/  SEL R7, R13, R14, !P0 ;  /* 0x0000000e0d077207 */ /* 0x000fce0004000000 */
.L_x_57:
[----:B------:R-:W-:Y:S05]  /*4ee0*/  BSYNC B1 ;  /* 0x0000000000017941 */ /* 0x000fea0003800000 */
.L_x_56:
[----:B------:R-:W-:-:S13]  /*4ef0*/  LOP3.LUT P0, RZ, R2, 0xff, RZ, 0xc0, !PT ;  /* 0x000000ff02ff7812 */ /* 0x000fda000780c0ff */
[----:B------:R-:W-:Y:S05]  /*4f00*/  @P0 BRA `(.L_x_60) ;  /* 0xfffffff000e00947 */ /* 0x000fea000383ffff */
[----:B------:R-:W-:Y:S05]  /*4f10*/  BSYNC B0 ;  /* 0x0000000000007941 */ /* 0x000fea0003800000 */
.L_x_48:
[----:B------:R-:W-:-:S03]  /*4f20*/  UMOV UR5, 0xffffffff ;  /* 0xffffffff00057882 */ /* 0x000fc60000000000 */
[----:B------:R-:W-:Y:S05]  /*4f30*/  BRA.DIV UR5, `(.L_x_61) ;  /* 0x0000000205f47947 */ /* 0x000fea000b800000 */
[----:B------:R-:W-:-:S13]  /*4f40*/  ELECT P6, URZ, PT ;  /* 0x00000000003f782f */ /* 0x000fda00038c0000 */
.L_x_74:
[----:B------:R-:W-:Y:S04]  /*4f50*/  BSSY B0, `(.L_x_62) ;  /* 0x0000022000007945 */ /* 0x000fe80003800000 */
[----:B------:R-:W-:Y:S05]  /*4f60*/  @!P6 BRA `(.L_x_63) ;  /* 0x000000000080e947 */ /* 0x000fea0003800000 */
[----:B------:R-:W-:-:S04]  /*4f70*/  LOP3.LUT R17, R17, 0x2, RZ, 0xfc, !PT ;  /* 0x0000000211117812 */ /* 0x000fc800078efcff */
[----:B------:R-:W-:-:S13]  /*4f80*/  ISETP.NE.AND P0, PT, R17, 0x3, PT ;  /* 0x000000031100780c */ /* 0x000fda0003f05270 */
[----:B------:R-:W-:Y:S05]  /*4f90*/  @!P0 BRA `(.L_x_64) ;  /* 0x0000000000048947 */ /* 0x000fea0003800000 */
[----:B------:R-:W-:Y:S01]  /*4fa0*/  BPT.TRAP 0x1 ;  /* 0x000000040000795c */ /* 0x000fe20000300000 */
.L_x_64:
[----:B------:R-:W0:Y:S01]  /*4fb0*/  S2R R3, SR_CgaCtaId ;  /* 0x0000000000037919 */ /* 0x000e220000008800 */
[----:B------:R-:W-:-:S04]  /*4fc0*/  MOV R2, 0x400 ;  /* 0x0000040000027802 */ /* 0x000fc80000000f00 */
[----:B0-----:R-:W-:Y:S02]  /*4fd0*/  LEA R3, R3, R2, 0x18 ;  /* 0x0000000203037211 */ /* 0x001fe400078ec0ff */
[----:B------:R-:W-:-:S03]  /*4fe0*/  SHF.L.U32 R2, R0, 0x1f, RZ ;  /* 0x0000001f00027819 */ /* 0x000fc600000006ff */
[----:B------:R-:W-:-:S04]  /*4ff0*/  VIADD R3, R3, 0x18 ;  /* 0x0000001803037836 */ /* 0x000fc80000000000 */
[C---:B------:R-:W-:Y:S02]  /*5000*/  IMAD R7, R12.reuse, 0x8, R3 ;  /* 0x000000080c077824 */ /* 0x040fe400078e0203 */
[----:B------:R-:W-:Y:S02]  /*5010*/  VIADD R12, R12, 0x1 ;  /* 0x000000010c0c7836 */ /* 0x000fe40000000000 */
[----:B------:R-:W0:Y:S03]  /*5020*/  SYNCS.PHASECHK.TRANS64.TRYWAIT P0, [R7+URZ], R2 ;  /* 0x00000002070075a7 */ /* 0x000e26000800017f */
[----:B------:R-:W-:-:S04]  /*5030*/  ISETP.NE.AND P1, PT, R12, 0x3, PT ;  /* 0x000000030c00780c */ /* 0x000fc80003f25270 */
[----:B------:R-:W-:Y:S02]  /*5040*/  SEL R5, RZ, 0x1, P1 ;  /* 0x00000001ff057807 */ /* 0x000fe40000800000 */
[----:B------:R-:W-:Y:S02]  /*5050*/  SEL R12, R12, RZ, P1 ;  /* 0x000000ff0c0c7207 */ /* 0x000fe40000800000 */
[----:B------:R-:W-:-:S03]  /*5060*/  LOP3.LUT R5, R0, R5, RZ, 0x3c, !PT ;  /* 0x0000000500057212 */ /* 0x000fc600078e3cff */
[----:B------:R-:W-:Y:S01]  /*5070*/  IMAD R9, R12, 0x8, R3 ;  /* 0x000000080c097824 */ /* 0x000fe200078e0203 */
[----:B------:R-:W-:Y:S01]  /*5080*/  SHF.L.U32 R4, R5, 0x1f, RZ ;  /* 0x0000001f05047819 */ /* 0x000fe200000006ff */
[----:B0-----:R-:W-:Y:S06]  /*5090*/  @!P0 BRA `(.L_x_65) ;  /* 0x0000000000bc8947 */ /* 0x001fec0003800000 */
.L_x_75:
[----:B------:R-:W1:Y:S01]  /*50a0*/  SYNCS.PHASECHK.TRANS64.TRYWAIT P0, [R9+URZ], R4 ;  /* 0x00000004090075a7 */ /* 0x000e62000800017f */
[----:B------:R-:W-:-:S05]  /*50b0*/  VIADD R0, R12, 0x1 ;  /* 0x000000010c007836 */ /* 0x000fca0000000000 */
[----:B------:R-:W-:-:S04]  /*50c0*/  ISETP.NE.AND P1, PT, R0, 0x3, PT ;  /* 0x000000030000780c */ /* 0x000fc80003f25270 */
[----:B0-----:R-:W-:Y:S02]  /*50d0*/  SEL R2, RZ, 0x1, P1 ;  /* 0x00000001ff027807 */ /* 0x001fe40000800000 */
[----:B------:R-:W-:Y:S02]  /*50e0*/  SEL R0, R0, RZ, P1 ;  /* 0x000000ff00007207 */ /* 0x000fe40000800000 */
[----:B------:R-:W-:Y:S01]  /*50f0*/  LOP3.LUT R2, R5, R2, RZ, 0x3c, !PT ;  /* 0x0000000205027212 */ /* 0x000fe200078e3cff */
[----:B-1----:R-:W-:Y:S06]  /*5100*/  @!P0 BRA `(.L_x_66) ;  /* 0x0000000000b48947 */ /* 0x002fec0003800000 */
.L_x_76:
[----:B------:R-:W-:Y:S01]  /*5110*/  IMAD R3, R0, 0x8, R3 ;  /* 0x0000000800037824 */ /* 0x000fe200078e0203 */
[----:B------:R-:W-:-:S07]  /*5120*/  SHF.L.U32 R0, R2, 0x1f, RZ ;  /* 0x0000001f02007819 */ /* 0x000fce00000006ff */
.L_x_67:
[----:B-1----:R1:W2:Y:S02]  /*5130*/  SYNCS.PHASECHK.TRANS64.TRYWAIT P0, [R3+URZ], R0 ;  /* 0x00000000030075a7 */ /* 0x0022a4000800017f */
[----:B--2---:R-:W-:Y:S05]  /*5140*/  @!P0 NANOSLEEP.SYNCS 0x989680 ;  /* 0x009896800000895d */ /* 0x004fea0003900000 */
[----:B------:R-:W2:Y:S02]  /*5150*/  @!P0 SYNCS.PHASECHK.TRANS64 P0, [R3+URZ], R0 ;  /* 0x00000000030085a7 */ /* 0x000ea4000800007f */
[----:B--2---:R-:W-:Y:S05]  /*5160*/  @!P0 BRA `(.L_x_67) ;  /* 0xfffffffc00f08947 */ /* 0x004fea000383ffff */
.L_x_63:
[----:B------:R-:W-:Y:S05]  /*5170*/  BSYNC B0 ;  /* 0x0000000000007941 */ /* 0x000fea0003800000 */
.L_x_62:
[----:B------:R-:W-:Y:S05]  /*5180*/  EXIT ;  /* 0x000000000000794d */ /* 0x000fea0003800000 */
.L_x_17:
[----:B-1----:R1:W2:Y:S02]  /*5190*/  SYNCS.PHASECHK.TRANS64.TRYWAIT P1, [R3+URZ], R0 ;  /* 0x00000000030075a7 */ /* 0x0022a4000802017f */
[----:B--2---:R-:W-:Y:S05]  /*51a0*/  @!P1 NANOSLEEP.SYNCS 0x989680 ;  /* 0x009896800000995d */ /* 0x004fea0003900000 */
[----:B------:R-:W2:Y:S02]  /*51b0*/  @!P1 SYNCS.PHASECHK.TRANS64 P1, [R3+URZ], R0 ;  /* 0x00000000030095a7 */ /* 0x000ea4000802007f */
[----:B--2---:R-:W-:Y:S05]  /*51c0*/  @!P1 BRA `(.L_x_17) ;  /* 0xfffffffc00f09947 */ /* 0x004fea000383ffff */
[----:B------:R-:W-:Y:S05]  /*51d0*/  BRA `(.L_x_16) ;  /* 0xffffffc000087947 */ /* 0x000fea000383ffff */
.L_x_22:
[----:B-1----:R-:W-:-:S04]  /*51e0*/  IMAD.U32 R3, RZ, RZ, UR9 ;  /* 0x00000009ff037e24 */ /* 0x002fc8000f8e00ff */
[----:B------:R1:W2:Y:S03]  /*51f0*/  SYNCS.PHASECHK.TRANS64.TRYWAIT P1, [R3+URZ], R2 ;  /* 0x00000002030075a7 */ /* 0x0002a6000802017f */
[----:B--2---:R-:W-:Y:S05]  /*5200*/  @!P1 NANOSLEEP.SYNCS 0x989680 ;  /* 0x009896800000995d */ /* 0x004fea0003900000 */
[----:B------:R-:W2:Y:S02]  /*5210*/  @!P1 SYNCS.PHASECHK.TRANS64 P1, [R3+URZ], R2 ;  /* 0x00000002030095a7 */ /* 0x000ea4000802007f */
[----:B--2---:R-:W-:Y:S05]  /*5220*/  @!P1 BRA `(.L_x_22) ;  /* 0xfffffffc00ec9947 */ /* 0x004fea000383ffff */
[----:B------:R-:W-:Y:S05]  /*5230*/  BRA `(.L_x_21) ;  /* 0xffffffc8001c7947 */ /* 0x000fea000383ffff */
.L_x_49:
[----:B------:R-:W-:Y:S01]  /*5240*/  BSSY B1, `(.L_x_68) ;  /* 0x0000006000017945 */ /* 0x000fe20003800000 */
[----:B------:R-:W-:-:S07]  /*5250*/  IMAD.MOV.U32 R15, RZ, RZ, -0x1 ;  /* 0xffffffffff0f7424 */ /* 0x000fce00078e00ff */
[----:B------:R-:W-:Y:S05]  /*5260*/  WARPSYNC.COLLECTIVE R15, `(.L_x_69) ;  /* 0x000000000f0c7348 */ /* 0x000fea0003c00000 */
[----:B------:R-:W-:Y:S02]  /*5270*/  ELECT P6, UR62, PT ;  /* 0x00000000003e782f */ /* 0x000fe400038c0000 */
[----:B------:R-:W-:Y:S01]  /*5280*/  MOV R14, UR62 ;  /* 0x0000003e000e7c02 */ /* 0x000fe20008000f00 */
[----:B------:R-:W-:Y:S10]  /*5290*/  ENDCOLLECTIVE ;  /* 0x000000000000791b */ /* 0x000ff40003800000 */
.L_x_69:
[----:B------:R-:W-:Y:S05]  /*52a0*/  BSYNC B1 ;  /* 0x0000000000017941 */ /* 0x000fea0003800000 */
.L_x_68:
[----:B------:R-:W-:Y:S05]  /*52b0*/  BRA `(.L_x_70) ;  /* 0xfffffff000007947 */ /* 0x000fea000383ffff */
.L_x_52:
[----:B-1----:R1:W2:Y:S02]  /*52c0*/  SYNCS.PHASECHK.TRANS64.TRYWAIT P1, [R13+URZ+0x18], R4 ;  /* 0x000018040d0075a7 */ /* 0x0022a4000802017f */
[----:B--2---:R-:W-:Y:S05]  /*52d0*/  @!P1 NANOSLEEP.SYNCS 0x989680 ;  /* 0x009896800000995d */ /* 0x004fea0003900000 */
[----:B------:R-:W2:Y:S02]  /*52e0*/  @!P1 SYNCS.PHASECHK.TRANS64 P1, [R13+URZ+0x18], R4 ;  /* 0x000018040d0095a7 */ /* 0x000ea4000802007f */
[----:B--2---:R-:W-:Y:S05]  /*52f0*/  @!P1 BRA `(.L_x_52) ;  /* 0xfffffffc00f09947 */ /* 0x004fea000383ffff */
[----:B------:R-:W-:Y:S05]  /*5300*/  BRA `(.L_x_71) ;  /* 0xfffffff000387947 */ /* 0x000fea000383ffff */
.L_x_61:
[----:B------:R-:W-:Y:S01]  /*5310*/  BSSY B0, `(.L_x_72) ;  /* 0x0000006000007945 */ /* 0x000fe20003800000 */
[----:B------:R-:W-:-:S07]  /*5320*/  IMAD.MOV.U32 R15, RZ, RZ, -0x1 ;  /* 0xffffffffff0f7424 */ /* 0x000fce00078e00ff */
[----:B------:R-:W-:Y:S05]  /*5330*/  WARPSYNC.COLLECTIVE R15, `(.L_x_73) ;  /* 0x000000000f0c7348 */ /* 0x000fea0003c00000 */
[----:B------:R-:W-:Y:S02]  /*5340*/  ELECT P6, UR62, PT ;  /* 0x00000000003e782f */ /* 0x000fe400038c0000 */
[----:B------:R-:W-:Y:S01]  /*5350*/  MOV R14, UR62 ;  /* 0x0000003e000e7c02 */ /* 0x000fe20008000f00 */
[----:B------:R-:W-:Y:S10]  /*5360*/  ENDCOLLECTIVE ;  /* 0x000000000000791b */ /* 0x000ff40003800000 */
.L_x_73:
[----:B------:R-:W-:Y:S05]  /*5370*/  BSYNC B0 ;  /* 0x0000000000007941 */ /* 0x000fea0003800000 */
.L_x_72:
[----:B------:R-:W-:Y:S05]  /*5380*/  BRA `(.L_x_74) ;  /* 0xfffffff800f07947 */ /* 0x000fea000383ffff */
.L_x_65:
[----:B0-----:R0:W1:Y:S02]  /*5390*/  SYNCS.PHASECHK.TRANS64.TRYWAIT P0, [R7+URZ], R2 ;  /* 0x00000002070075a7 */ /* 0x001064000800017f */
[----:B-1----:R-:W-:Y:S05]  /*53a0*/  @!P0 NANOSLEEP.SYNCS 0x989680 ;  /* 0x009896800000895d */ /* 0x002fea0003900000 */
[----:B------:R-:W1:Y:S02]  /*53b0*/  @!P0 SYNCS.PHASECHK.TRANS64 P0, [R7+URZ], R2 ;  /* 0x00000002070085a7 */ /* 0x000e64000800007f */
[----:B-1----:R-:W-:Y:S05]  /*53c0*/  @!P0 BRA `(.L_x_65) ;  /* 0xfffffffc00f08947 */ /* 0x002fea000383ffff */
[----:B------:R-:W-:Y:S05]  /*53d0*/  BRA `(.L_x_75) ;  /* 0xfffffffc00307947 */ /* 0x000fea000383ffff */
.L_x_66:
[----:B0-----:R0:W1:Y:S02]  /*53e0*/  SYNCS.PHASECHK.TRANS64.TRYWAIT P0, [R9+URZ], R4 ;  /* 0x00000004090075a7 */ /* 0x001064000800017f */
[----:B-1----:R-:W-:Y:S05]  /*53f0*/  @!P0 NANOSLEEP.SYNCS 0x989680 ;  /* 0x009896800000895d */ /* 0x002fea0003900000 */
[----:B------:R-:W1:Y:S02]  /*5400*/  @!P0 SYNCS.PHASECHK.TRANS64 P0, [R9+URZ], R4 ;  /* 0x00000004090085a7 */ /* 0x000e64000800007f */
[----:B-1----:R-:W-:Y:S05]  /*5410*/  @!P0 BRA `(.L_x_66) ;  /* 0xfffffffc00f08947 */ /* 0x002fea000383ffff */
[----:B------:R-:W-:Y:S05]  /*5420*/  BRA `(.L_x_76) ;  /* 0xfffffffc00387947 */ /* 0x000fea000383ffff */
.L_x_77:
[----:B------:R-:W-:-:S00]  /*5430*/  BRA `(.L_x_77) ;  /* 0xfffffffc00fc7947 */ /* 0x000fc0000383ffff */
[----:B------:R-:W-:-:S00]  /*5440*/  NOP ;  /* 0x0000000000007918 */ /* 0x000fc00000000000 */
        /* <DEDUP_REMOVED lines=11> */
.L_x_78:


//--------------------- .nv.global.init           --------------------------
	.section	.nv.global.init,"aw",@progbits
.nv.global.init:
	.type		$str$22,@object
	.size		$str$22,($str$23 - $str$22)
$str$22:
        /*0000*/ 	.byte	0x6b, 0x5f, 0x74, 0x69, 0x6c, 0x65, 0x5f, 0x63, 0x6f, 0x75, 0x6e, 0x74, 0x20, 0x3e, 0x3d, 0x20
        /*0010*/ 	.byte	0x31, 0x00
	.type		$str$23,@object
	.size		$str$23,(__unnamed_1 - $str$23)
$str$23:
        /*0012*/ 	.byte	0x2f, 0x74, 0x6d, 0x70, 0x2f, 0x63, 0x75, 0x74, 0x6c, 0x61, 0x73, 0x73, 0x5f, 0x73, 0x77, 0x65
        /*0022*/ 	.byte	0x65, 0x70, 0x5f, 0x73, 0x72, 0x63, 0x2f, 0x69, 0x6e, 0x63, 0x6c, 0x75, 0x64, 0x65, 0x2f, 0x63
        /*0032*/ 	.byte	0x75, 0x74, 0x6c, 0x61, 0x73, 0x73, 0x2f, 0x67, 0x65, 0x6d, 0x6d, 0x2f, 0x63, 0x6f, 0x6c, 0x6c
        /*0042*/ 	.byte	0x65, 0x63, 0x74, 0x69, 0x76, 0x65, 0x2f, 0x73, 0x6d, 0x39, 0x30, 0x5f, 0x6d, 0x6d, 0x61, 0x5f
        /*0052*/ 	.byte	0x74, 0x6d, 0x61, 0x5f, 0x67, 0x6d, 0x6d, 0x61, 0x5f, 0x73, 0x73, 0x5f, 0x77, 0x61, 0x72, 0x70
        /*0062*/ 	.byte	0x73, 0x70, 0x65, 0x63, 0x69, 0x61, 0x6c, 0x69, 0x7a, 0x65, 0x64, 0x2e, 0x68, 0x70, 0x70, 0x00
	.type		__unnamed_1,@object
	.size		__unnamed_1,(.L_0 - __unnamed_1)
__unnamed_1:
        /*0072*/ 	.byte	0x76, 0x6f, 0x69, 0x64, 0x20, 0x63, 0x75, 0x74, 0x6c, 0x61, 0x73, 0x73, 0x3a, 0x3a, 0x67, 0x65
        /* <DEDUP_REMOVED lines=180> */
.L_0:


//--------------------- .nv.shared._ZN7cutlass13device_kernelINS_4gemm6kernel13GemmUniversalIN4cute5tupleIJiiiiEEENS1_10collective13CollectiveMmaINS1_34MainloopSm90TmaGmmaWarpSpecializedILi3ENS5_IJNS4_1CILi1EEESB_SB_EEENS1_35KernelTmaWarpSpecializedCooperativeEEENS5_IJNSA_ILi256EEENSA_ILi8EEENSA_ILi128EEEEEENS_10bfloat16_tENS5_IJlSB_lEEESJ_SK_NS4_8TiledMMAINS4_8MMA_AtomIJNS4_4SM904GMMA26MMA_64x8x16_F32BF16BF16_SSILNSO_5MajorE0ELSQ_0ELNSO_7ScaleInE1ELSR_1EEEEEENS4_6LayoutINS5_IJNSA_ILi2EEESB_SB_EEENS5_IJSB_NSA_ILi0EEESX_EEEEENS5_IJNS4_10UnderscoreES10_S10_EEEEENS4_13SM90_TMA_LOADENS4_14ComposedLayoutINS4_7SwizzleILi3ELi4ELi3EEENS4_18smem_ptr_flag_bitsILi16EEENSU_INS5_IJSG_NSA_ILi64EEEEEENS5_IJS19_SB_EEEEEEEvNS4_8identityES13_S1D_vS1E_EENS_8epilogue10collective6detail29Sm90TmaWarpSpecializedAdapterINS1H_15DefaultEpilogueISJ_SK_SK_NS1G_6thread17LinearCombinationISJ_Li1EffLNS1L_9ScaleType4KindE0ELNS_15FloatRoundStyleE2ESJ_EENS1_15EpilogueDefaultEEEEEvvEEEEvNT_6ParamsE --------------------------
	.section	.nv.shared._ZN7cutlass13device_kernelINS_4gemm6kernel13GemmUniversalIN4cute5tupleIJiiiiEEENS1_10collective13CollectiveMmaINS1_34MainloopSm90TmaGmmaWarpSpecializedILi3ENS5_IJNS4_1CILi1EEESB_SB_EEENS1_35KernelTmaWarpSpecializedCooperativeEEENS5_IJNSA_ILi256EEENSA_ILi8EEENSA_ILi128EEEEEENS_10bfloat16_tENS5_IJlSB_lEEESJ_SK_NS4_8TiledMMAINS4_8MMA_AtomIJNS4_4SM904GMMA26MMA_64x8x16_F32BF16BF16_SSILNSO_5MajorE0ELSQ_0ELNSO_7ScaleInE1ELSR_1EEEEEENS4_6LayoutINS5_IJNSA_ILi2EEESB_SB_EEENS5_IJSB_NSA_ILi0EEESX_EEEEENS5_IJNS4_10UnderscoreES10_S10_EEEEENS4_13SM90_TMA_LOADENS4_14ComposedLayoutINS4_7SwizzleILi3ELi4ELi3EEENS4_18smem_ptr_flag_bitsILi16EEENSU_INS5_IJSG_NSA_ILi64EEEEEENS5_IJS19_SB_EEEEEEEvNS4_8identityES13_S1D_vS1E_EENS_8epilogue10collective6detail29Sm90TmaWarpSpecializedAdapterINS1H_15DefaultEpilogueISJ_SK_SK_NS1G_6thread17LinearCombinationISJ_Li1EffLNS1L_9ScaleType4KindE0ELNS_15FloatRoundStyleE2ESJ_EENS1_15EpilogueDefaultEEEEEvvEEEEvNT_6ParamsE,"aw",@nobits
	.sectionflags	@""
	.align	16
	.zero		1024


//--------------------- .nv.shared.reserved.0     --------------------------
	.section	.nv.shared.reserved.0,"aw",@nobits
	.weak		__nv_reservedSMEM_offset_0_alias
	.size		__nv_reservedSMEM_offset_0_alias, 0, 0
	.other		__nv_reservedSMEM_offset_0_alias,@"STO_CUDA_RESERVED_SHARED STV_DEFAULT"
__nv_reservedSMEM_offset_0_alias:
	.zero		0


//--------------------- .nv.global                --------------------------
	.section	.nv.global,"aw",@nobits
.nv.global:
	.type		_ZN39_INTERNAL_4b72be25_4_k_cu_f534e70a_99634cute1_E,@object
	.size		_ZN39_INTERNAL_4b72be25_4_k_cu_f534e70a_99634cute1_E,(_ZN39_INTERNAL_4b72be25_4_k_cu_f534e70a_99634cuda3std3__45__cpo6cbeginE - _ZN39_INTERNAL_4b72be25_4_k_cu_f534e70a_99634cute1_E)
_ZN39_INTERNAL_4b72be25_4_k_cu_f534e70a_99634cute1_E:
	.zero		1
	.type		_ZN39_INTERNAL_4b72be25_4_k_cu_f534e70a_99634cuda3std3__45__cpo6cbeginE,@object
	.size		_ZN39_INTERNAL_4b72be25_4_k_cu_f534e70a_99634cuda3std3__45__cpo6cbeginE,(_ZN39_INTERNAL_4b72be25_4_k_cu_f534e70a_99634cuda3std3__48in_placeE - _ZN39_INTERNAL_4b72be25_4_k_cu_f534e70a_99634cuda3std3__45__cpo6cbeginE)
_ZN39_INTERNAL_4b72be25_4_k_cu_f534e70a_99634cuda3std3__45__cpo6cbeginE:
	.zero		1
	.type		_ZN39_INTERNAL_4b72be25_4_k_cu_f534e70a_99634cuda3std3__48in_placeE,@object
	.size		_ZN39_INTERNAL_4b72be25_4_k_cu_f534e70a_99634cuda3std3__48in_placeE,(_ZN39_INTERNAL_4b72be25_4_k_cu_f534e70a_99634cuda3std6ranges3__45__cpo9iter_moveE - _ZN39_INTERNAL_4b72be25_4_k_cu_f534e70a_99634cuda3std3__48in_placeE)
_ZN39_INTERNAL_4b72be25_4_k_cu_f534e70a_99634cuda3std3__48in_placeE:
	.zero		1
	.type		_ZN39_INTERNAL_4b72be25_4_k_cu_f534e70a_99634cuda3std6ranges3__45__cpo9iter_moveE,@object
	.size		_ZN39_INTERNAL_4b72be25_4_k_cu_f534e70a_99634cuda3std6ranges3__45__cpo9iter_moveE,(_ZN39_INTERNAL_4b72be25_4_k_cu_f534e70a_99634cuda3std3__45__cpo5beginE - _ZN39_INTERNAL_4b72be25_4_k_cu_f534e70a_99634cuda3std6ranges3__45__cpo9iter_moveE)
_ZN39_INTERNAL_4b72be25_4_k_cu_f534e70a_99634cuda3std6ranges3__45__cpo9iter_moveE:
	.zero		1
	.type		_ZN39_INTERNAL_4b72be25_4_k_cu_f534e70a_99634cuda3std3__45__cpo5beginE,@object
	.size		_ZN39_INTERNAL_4b72be25_4_k_cu_f534e70a_99634cuda3std3__45__cpo5beginE,(_ZN39_INTERNAL_4b72be25_4_k_cu_f534e70a_99634cuda3std3__441_GLOBAL__N__4b72be25_4_k_cu_f534e70a_99636ignoreE - _ZN39_INTERNAL_4b72be25_4_k_cu_f534e70a_99634cuda3std3__45__cpo5beginE)
_ZN39_INTERNAL_4b72be25_4_k_cu_f534e70a_99634cuda3std3__45__cpo5beginE:
	.zero		1
	.type		_ZN39_INTERNAL_4b72be25_4_k_cu_f534e70a_99634cuda3std3__441_GLOBAL__N__4b72be25_4_k_cu_f534e70a_99636ignoreE,@object
	.size		_ZN39_INTERNAL_4b72be25_4_k_cu_f534e70a_99634cuda3std3__441_GLOBAL__N__4b72be25_4_k_cu_f534e70a_99636ignoreE,(_ZN39_INTERNAL_4b72be25_4_k_cu_f534e70a_99634cute7productE - _ZN39_INTERNAL_4b72be25_4_k_cu_f534e70a_99634cuda3std3__441_GLOBAL__N__4b72be25_4_k_cu_f534e70a_99636ignoreE)
_ZN39_INTERNAL_4b72be25_4_k_cu_f534e70a_99634cuda3std3__441_GLOBAL__N__4b72be25_4_k_cu_f534e70a_99636ignoreE:
	.zero		1
	.type		_ZN39_INTERNAL_4b72be25_4_k_cu_f534e70a_99634cute7productE,@object
	.size		_ZN39_INTERNAL_4b72be25_4_k_cu_f534e70a_99634cute7productE,(_ZN39_INTERNAL_4b72be25_4_k_cu_f534e70a_99634cuda3std3__45__cpo3endE - _ZN39_INTERNAL_4b72be25_4_k_cu_f534e70a_99634cute7productE)
_ZN39_INTERNAL_4b72be25_4_k_cu_f534e70a_99634cute7productE:
	.zero		1
	.type		_ZN39_INTERNAL_4b72be25_4_k_cu_f534e70a_99634cuda3std3__45__cpo3endE,@object
	.size		_ZN39_INTERNAL_4b72be25_4_k_cu_f534e70a_99634cuda3std3__45__cpo3endE,(_ZN39_INTERNAL_4b72be25_4_k_cu_f534e70a_99634cuda3std3__419piecewise_constructE - _ZN39_INTERNAL_4b72be25_4_k_cu_f534e70a_99634cuda3std3__45__cpo3endE)
_ZN39_INTERNAL_4b72be25_4_k_cu_f534e70a_99634cuda3std3__45__cpo3endE:
	.zero		1
	.type		_ZN39_INTERNAL_4b72be25_4_k_cu_f534e70a_99634cuda3std3__419piecewise_constructE,@object
	.size		_ZN39_INTERNAL_4b72be25_4_k_cu_f534e70a_99634cuda3std3__419piecewise_constructE,(_ZN39_INTERNAL_4b72be25_4_k_cu_f534e70a_99634cuda3std3__45__cpo4cendE - _ZN39_INTERNAL_4b72be25_4_k_cu_f534e70a_99634cuda3std3__419piecewise_constructE)
_ZN39_INTERNAL_4b72be25_4_k_cu_f534e70a_99634cuda3std3__419piecewise_constructE:
	.zero		1
	.type		_ZN39_INTERNAL_4b72be25_4_k_cu_f534e70a_99634cuda3std3__45__cpo4cendE,@object
	.size		_ZN39_INTERNAL_4b72be25_4_k_cu_f534e70a_99634cuda3std3__45__cpo4cendE,(_ZN39_INTERNAL_4b72be25_4_k_cu_f534e70a_99634cuda3std6ranges3__45__cpo4swapE - _ZN39_INTERNAL_4b72be25_4_k_cu_f534e70a_99634cuda3std3__45__cpo4cendE)
_ZN39_INTERNAL_4b72be25_4_k_cu_f534e70a_99634cuda3std3__45__cpo4cendE:
	.zero		1
	.type		_ZN39_INTERNAL_4b72be25_4_k_cu_f534e70a_99634cuda3std6ranges3__45__cpo4swapE,@object
	.size		_ZN39_INTERNAL_4b72be25_4_k_cu_f534e70a_99634cuda3std6ranges3__45__cpo4swapE,(.L_8 - _ZN39_INTERNAL_4b72be25_4_k_cu_f534e70a_99634cuda3std6ranges3__45__cpo4swapE)
_ZN39_INTERNAL_4b72be25_4_k_cu_f534e70a_99634cuda3std6ranges3__45__cpo4swapE:
	.zero		1
.L_8:


//--------------------- .nv.constant0._ZN7cutlass13device_kernelINS_4gemm6kernel13GemmUniversalIN4cute5tupleIJiiiiEEENS1_10collective13CollectiveMmaINS1_34MainloopSm90TmaGmmaWarpSpecializedILi3ENS5_IJNS4_1CILi1EEESB_SB_EEENS1_35KernelTmaWarpSpecializedCooperativeEEENS5_IJNSA_ILi256EEENSA_ILi8EEENSA_ILi128EEEEEENS_10bfloat16_tENS5_IJlSB_lEEESJ_SK_NS4_8TiledMMAINS4_8MMA_AtomIJNS4_4SM904GMMA26MMA_64x8x16_F32BF16BF16_SSILNSO_5MajorE0ELSQ_0ELNSO_7ScaleInE1ELSR_1EEEEEENS4_6LayoutINS5_IJNSA_ILi2EEESB_SB_EEENS5_IJSB_NSA_ILi0EEESX_EEEEENS5_IJNS4_10UnderscoreES10_S10_EEEEENS4_13SM90_TMA_LOADENS4_14ComposedLayoutINS4_7SwizzleILi3ELi4ELi3EEENS4_18smem_ptr_flag_bitsILi16EEENSU_INS5_IJSG_NSA_ILi64EEEEEENS5_IJS19_SB_EEEEEEEvNS4_8identityES13_S1D_vS1E_EENS_8epilogue10collective6detail29Sm90TmaWarpSpecializedAdapterINS1H_15DefaultEpilogueISJ_SK_SK_NS1G_6thread17LinearCombinationISJ_Li1EffLNS1L_9ScaleType4KindE0ELNS_15FloatRoundStyleE2ESJ_EENS1_15EpilogueDefaultEEEEEvvEEEEvNT_6ParamsE --------------------------
	.section	.nv.constant0._ZN7cutlass13device_kernelINS_4gemm6kernel13GemmUniversalIN4cute5tupleIJiiiiEEENS1_10collective13CollectiveMmaINS1_34MainloopSm90TmaGmmaWarpSpecializedILi3ENS5_IJNS4_1CILi1EEESB_SB_EEENS1_35KernelTmaWarpSpecializedCooperativeEEENS5_IJNSA_ILi256EEENSA_ILi8EEENSA_ILi128EEEEEENS_10bfloat16_tENS5_IJlSB_lEEESJ_SK_NS4_8TiledMMAINS4_8MMA_AtomIJNS4_4SM904GMMA26MMA_64x8x16_F32BF16BF16_SSILNSO_5MajorE0ELSQ_0ELNSO_7ScaleInE1ELSR_1EEEEEENS4_6LayoutINS5_IJNSA_ILi2EEESB_SB_EEENS5_IJSB_NSA_ILi0EEESX_EEEEENS5_IJNS4_10UnderscoreES10_S10_EEEEENS4_13SM90_TMA_LOADENS4_14ComposedLayoutINS4_7SwizzleILi3ELi4ELi3EEENS4_18smem_ptr_flag_bitsILi16EEENSU_INS5_IJSG_NSA_ILi64EEEEEENS5_IJS19_SB_EEEEEEEvNS4_8identityES13_S1D_vS1E_EENS_8epilogue10collective6detail29Sm90TmaWarpSpecializedAdapterINS1H_15DefaultEpilogueISJ_SK_SK_NS1G_6thread17LinearCombinationISJ_Li1EffLNS1L_9ScaleType4KindE0ELNS_15FloatRoundStyleE2ESJ_EENS1_15EpilogueDefaultEEEEEvvEEEEvNT_6ParamsE,"a",@progbits
	.sectionflags	@""
	.align	4
.nv.constant0._ZN7cutlass13device_kernelINS_4gemm6kernel13GemmUniversalIN4cute5tupleIJiiiiEEENS1_10collective13CollectiveMmaINS1_34MainloopSm90TmaGmmaWarpSpecializedILi3ENS5_IJNS4_1CILi1EEESB_SB_EEENS1_35KernelTmaWarpSpecializedCooperativeEEENS5_IJNSA_ILi256EEENSA_ILi8EEENSA_ILi128EEEEEENS_10bfloat16_tENS5_IJlSB_lEEESJ_SK_NS4_8TiledMMAINS4_8MMA_AtomIJNS4_4SM904GMMA26MMA_64x8x16_F32BF16BF16_SSILNSO_5MajorE0ELSQ_0ELNSO_7ScaleInE1ELSR_1EEEEEENS4_6LayoutINS5_IJNSA_ILi2EEESB_SB_EEENS5_IJSB_NSA_ILi0EEESX_EEEEENS5_IJNS4_10UnderscoreES10_S10_EEEEENS4_13SM90_TMA_LOADENS4_14ComposedLayoutINS4_7SwizzleILi3ELi4ELi3EEENS4_18smem_ptr_flag_bitsILi16EEENSU_INS5_IJSG_NSA_ILi64EEEEEENS5_IJS19_SB_EEEEEEEvNS4_8identityES13_S1D_vS1E_EENS_8epilogue10collective6detail29Sm90TmaWarpSpecializedAdapterINS1H_15DefaultEpilogueISJ_SK_SK_NS1G_6thread17LinearCombinationISJ_Li1EffLNS1L_9ScaleType4KindE0ELNS_15FloatRoundStyleE2ESJ_EENS1_15EpilogueDefaultEEEEEvvEEEEvNT_6ParamsE:
	.zero		1664


//--------------------- SYMBOLS --------------------------

	.type		.nv.reservedSmem.offset0,@object
	.size		.nv.reservedSmem.offset0,0x4
	.type		__assertfail,@function
